	.headerflags	@"EF_CUDA_TEXMODE_UNIFIED EF_CUDA_64BIT_ADDRESS EF_CUDA_SM86 EF_CUDA_VIRTUAL_SM(EF_CUDA_SM86)"
	.elftype	@"ET_EXEC"


//--------------------- .nv.info                  --------------------------
	.section	.nv.info,"",@"SHT_CUDA_INFO"
	.align	4


	//----- nvinfo : EIATTR_REGCOUNT
	.align		4
        /*0000*/ 	.byte	0x04, 0x2f
        /*0002*/ 	.short	(.L_1 - .L_0)
	.align		4
.L_0:
        /*0004*/ 	.word	index@(recompute_w_u_fwd_kernel)
        /*0008*/ 	.word	0x00000044


	//----- nvinfo : EIATTR_MAX_STACK_SIZE
	.align		4
.L_1:
        /*000c*/ 	.byte	0x04, 0x23
        /*000e*/ 	.short	(.L_3 - .L_2)
	.align		4
.L_2:
        /*0010*/ 	.word	index@(recompute_w_u_fwd_kernel)
        /*0014*/ 	.word	0x00000000


	//----- nvinfo : EIATTR_MIN_STACK_SIZE
	.align		4
.L_3:
        /*0018*/ 	.byte	0x04, 0x12
        /*001a*/ 	.short	(.L_5 - .L_4)
	.align		4
.L_4:
        /*001c*/ 	.word	index@(recompute_w_u_fwd_kernel)
        /*0020*/ 	.word	0x00000000


	//----- nvinfo : EIATTR_FRAME_SIZE
	.align		4
.L_5:
        /*0024*/ 	.byte	0x04, 0x11
        /*0026*/ 	.short	(.L_7 - .L_6)
	.align		4
.L_6:
        /*0028*/ 	.word	index@(recompute_w_u_fwd_kernel)
        /*002c*/ 	.word	0x00000000
.L_7:


//--------------------- .nv.info.recompute_w_u_fwd_kernel --------------------------
	.section	.nv.info.recompute_w_u_fwd_kernel,"",@"SHT_CUDA_INFO"
	.align	4


	//----- nvinfo : EIATTR_CUDA_API_VERSION
	.align		4
        /*0000*/ 	.byte	0x04, 0x37
        /*0002*/ 	.short	(.L_9 - .L_8)
.L_8:
        /*0004*/ 	.word	0x0000007b


	//----- nvinfo : EIATTR_SW2861232_WAR
	.align		4
.L_9:
        /*0008*/ 	.byte	0x01, 0x35
	.zero		2


	//----- nvinfo : EIATTR_PARAM_CBANK
	.align		4
        /*000c*/ 	.byte	0x04, 0x0a
        /*000e*/ 	.short	(.L_11 - .L_10)
	.align		4
.L_10:
        /*0010*/ 	.word	index@(.nv.constant0.recompute_w_u_fwd_kernel)
        /*0014*/ 	.short	0x0160
        /*0016*/ 	.short	0x0044


	//----- nvinfo : EIATTR_CBANK_PARAM_SIZE
	.align		4
.L_11:
        /*0018*/ 	.byte	0x03, 0x19
        /*001a*/ 	.short	0x0044


	//----- nvinfo : EIATTR_KPARAM_INFO
	.align		4
        /*001c*/ 	.byte	0x04, 0x17
        /*001e*/ 	.short	(.L_13 - .L_12)
.L_12:
        /*0020*/ 	.word	0x00000000
        /*0024*/ 	.short	0x0008
        /*0026*/ 	.short	0x0040
        /*0028*/ 	.byte	0x00, 0xf0, 0x11, 0x00


	//----- nvinfo : EIATTR_KPARAM_INFO
	.align		4
.L_13:
        /*002c*/ 	.byte	0x04, 0x17
        /*002e*/ 	.short	(.L_15 - .L_14)
.L_14:
        /*0030*/ 	.word	0x00000000
        /*0034*/ 	.short	0x0007
        /*0036*/ 	.short	0x0038
        /*0038*/ 	.byte	0x00, 0xf0, 0x21, 0x00


	//----- nvinfo : EIATTR_KPARAM_INFO
	.align		4
.L_15:
        /*003c*/ 	.byte	0x04, 0x17
        /*003e*/ 	.short	(.L_17 - .L_16)
.L_16:
        /*0040*/ 	.word	0x00000000
        /*0044*/ 	.short	0x0006
        /*0046*/ 	.short	0x0030
        /*0048*/ 	.byte	0x00, 0xf0, 0x21, 0x00


	//----- nvinfo : EIATTR_KPARAM_INFO
	.align		4
.L_17:
        /*004c*/ 	.byte	0x04, 0x17
        /*004e*/ 	.short	(.L_19 - .L_18)
.L_18:
        /*0050*/ 	.word	0x00000000
        /*0054*/ 	.short	0x0005
        /*0056*/ 	.short	0x0028
        /*0058*/ 	.byte	0x00, 0xf0, 0x21, 0x00


	//----- nvinfo : EIATTR_KPARAM_INFO
	.align		4
.L_19:
        /*005c*/ 	.byte	0x04, 0x17
        /*005e*/ 	.short	(.L_21 - .L_20)
.L_20:
        /*0060*/ 	.word	0x00000000
        /*0064*/ 	.short	0x0004
        /*0066*/ 	.short	0x0020
        /*0068*/ 	.byte	0x00, 0xf0, 0x21, 0x00


	//----- nvinfo : EIATTR_KPARAM_INFO
	.align		4
.L_21:
        /*006c*/ 	.byte	0x04, 0x17
        /*006e*/ 	.short	(.L_23 - .L_22)
.L_22:
        /*0070*/ 	.word	0x00000000
        /*0074*/ 	.short	0x0003
        /*0076*/ 	.short	0x0018
        /*0078*/ 	.byte	0x00, 0xf0, 0x21, 0x00


	//----- nvinfo : EIATTR_KPARAM_INFO
	.align		4
.L_23:
        /*007c*/ 	.byte	0x04, 0x17
        /*007e*/ 	.short	(.L_25 - .L_24)
.L_24:
        /*0080*/ 	.word	0x00000000
        /*0084*/ 	.short	0x0002
        /*0086*/ 	.short	0x0010
        /*0088*/ 	.byte	0x00, 0xf0, 0x21, 0x00


	//----- nvinfo : EIATTR_KPARAM_INFO
	.align		4
.L_25:
        /*008c*/ 	.byte	0x04, 0x17
        /*008e*/ 	.short	(.L_27 - .L_26)
.L_26:
        /*0090*/ 	.word	0x00000000
        /*0094*/ 	.short	0x0001
        /*0096*/ 	.short	0x0008
        /*0098*/ 	.byte	0x00, 0xf0, 0x21, 0x00


	//----- nvinfo : EIATTR_KPARAM_INFO
	.align		4
.L_27:
        /*009c*/ 	.byte	0x04, 0x17
        /*009e*/ 	.short	(.L_29 - .L_28)
.L_28:
        /*00a0*/ 	.word	0x00000000
        /*00a4*/ 	.short	0x0000
        /*00a6*/ 	.short	0x0000
        /*00a8*/ 	.byte	0x00, 0xf0, 0x21, 0x00


	//----- nvinfo : EIATTR_MAXREG_COUNT
	.align		4
.L_29:
        /*00ac*/ 	.byte	0x03, 0x1b
        /*00ae*/ 	.short	0x00ff


	//----- nvinfo : EIATTR_EXIT_INSTR_OFFSETS
	.align		4
        /*00b0*/ 	.byte	0x04, 0x1c
        /*00b2*/ 	.short	(.L_31 - .L_30)


	//   ....[0]....
.L_30:
        /*00b4*/ 	.word	0x00004110


	//----- nvinfo : EIATTR_MAX_THREADS
	.align		4
.L_31:
        /*00b8*/ 	.byte	0x04, 0x05
        /*00ba*/ 	.short	(.L_33 - .L_32)
.L_32:
        /*00bc*/ 	.word	0x00000080
        /*00c0*/ 	.word	0x00000001
        /*00c4*/ 	.word	0x00000001
.L_33:


//--------------------- .nv.rel.action            --------------------------
	.section	.nv.rel.action,"",@"SHT_CUDA_RELOCINFO"
	.align	8
	.sectionentsize	8
        /*0000*/ 	.byte	0x73, 0x00, 0x00, 0x00, 0x00, 0x00, 0x00, 0x00, 0x00, 0x00, 0x00, 0x11, 0x25, 0x00, 0x05, 0x36


//--------------------- .nv.constant0.recompute_w_u_fwd_kernel --------------------------
	.section	.nv.constant0.recompute_w_u_fwd_kernel,"a",@progbits
	.align	4
.nv.constant0.recompute_w_u_fwd_kernel:
	.zero		420


//--------------------- .text.recompute_w_u_fwd_kernel --------------------------
	.section	.text.recompute_w_u_fwd_kernel,"ax",@progbits
	.sectionflags	@"SHF_BARRIERS=1"
	.sectioninfo	@"SHI_REGISTERS=68"
	.align	128
        .global         recompute_w_u_fwd_kernel
        .type           recompute_w_u_fwd_kernel,@function
        .size           recompute_w_u_fwd_kernel,(.L_x_1 - recompute_w_u_fwd_kernel)
        .other          recompute_w_u_fwd_kernel,@"STO_CUDA_ENTRY STV_DEFAULT"
recompute_w_u_fwd_kernel:
.text.recompute_w_u_fwd_kernel:
[----:B------:R-:W-:-:S02]  /*0000*/  IMAD.MOV.U32 R1, RZ, RZ, c[0x0][0x28] ;  /* 0x00000a00ff017624 */ /* 0x000fc400078e00ff */
[----:B------:R-:W1:Y:S01]  /*0010*/  S2R R2, SR_CTAID.X ;  /* 0x0000000000027919 */ /* 0x000e620000002500 */
[----:B------:R-:W-:Y:S01]  /*0020*/  IMAD.MOV.U32 R5, RZ, RZ, 0x4 ;  /* 0x00000004ff057424 */ /* 0x000fe200078e00ff */
[----:B------:R-:W-:Y:S01]  /*0030*/  ULDC.64 UR4, c[0x0][0x118] ;  /* 0x0000460000047ab9 */ /* 0x000fe20000000a00 */
[----:B-1----:R-:W-:-:S04]  /*0040*/  IMAD.SHL.U32 R2, R2, 0x2, RZ ;  /* 0x0000000202027824 */ /* 0x002fc800078e00ff */
[----:B------:R-:W-:-:S05]  /*0050*/  IMAD.WIDE R2, R2, R5, c[0x0][0x198] ;  /* 0x0000660002027625 */ /* 0x000fca00078e0205 */
[----:B------:R-:W2:Y:S04]  /*0060*/  LDG.E R4, [R2.64] ;  /* 0x0000000402047981 */ /* 0x000ea8000c1e1900 */
[----:B------:R-:W3:Y:S04]  /*0070*/  LDG.E R7, [R2.64+0x4] ;  /* 0x0000040402077981 */ /* 0x000ee8000c1e1900 */
[----:B------:R-:W1:Y:S04]  /*0080*/  S2R R11, SR_CTAID.Y ;  /* 0x00000000000b7919 */ /* 0x000e680000002600 */
[----:B------:R-:W4:Y:S01]  /*0090*/  S2R R51, SR_TID.X ;  /* 0x0000000000337919 */ /* 0x000f220000002100 */
[----:B--2---:R-:W-:-:S05]  /*00a0*/  IMAD.WIDE R4, R4, R5, c[0x0][0x190] ;  /* 0x0000640004047625 */ /* 0x004fca00078e0205 */
[----:B------:R4:W2:Y:S04]  /*00b0*/  LDG.E R10, [R4.64] ;  /* 0x00000004040a7981 */ /* 0x0008a8000c1e1900 */
[----:B------:R4:W2:Y:S01]  /*00c0*/  LDG.E R13, [R4.64+0x4] ;  /* 0x00000404040d7981 */ /* 0x0008a2000c1e1900 */
[----:B-1----:R-:W-:Y:S01]  /*00d0*/  SHF.R.S32.HI R0, RZ, 0x1f, R11 ;  /* 0x0000001fff007819 */ /* 0x002fe2000001140b */
[----:B---3--:R-:W-:Y:S01]  /*00e0*/  IMAD.SHL.U32 R15, R7, 0x40, RZ ;  /* 0x00000040070f7824 */ /* 0x008fe200078e00ff */
[----:B----4-:R-:W-:Y:S01]  /*00f0*/  SHF.R.U32.HI R8, RZ, 0x3, R51 ;  /* 0x00000003ff087819 */ /* 0x010fe20000011633 */
[----:B------:R-:W-:Y:S01]  /*0100*/  IMAD.MOV.U32 R3, RZ, RZ, 0x2 ;  /* 0x00000002ff037424 */ /* 0x000fe200078e00ff */
[----:B------:R-:W-:Y:S02]  /*0110*/  LEA.HI R0, R0, R11, RZ, 0x4 ;  /* 0x0000000b00007211 */ /* 0x000fe400078f20ff */
[----:B------:R-:W-:-:S02]  /*0120*/  SGXT.U32 R2, R8, 0x4 ;  /* 0x000000040802781a */ /* 0x000fc40000000000 */
[----:B------:R-:W-:Y:S01]  /*0130*/  LOP3.LUT R6, R0, 0xfffffff0, RZ, 0xc0, !PT ;  /* 0xfffffff000067812 */ /* 0x000fe200078ec0ff */
[----:B------:R-:W-:Y:S01]  /*0140*/  IMAD.SHL.U32 R0, R51, 0x8, RZ ;  /* 0x0000000833007824 */ /* 0x000fe200078e00ff */
[C-C-:B------:R-:W-:Y:S02]  /*0150*/  LOP3.LUT R35, R15.reuse, 0x10, R2.reuse, 0xfe, !PT ;  /* 0x000000100f237812 */ /* 0x140fe400078efe02 */
[----:B------:R-:W-:Y:S01]  /*0160*/  LOP3.LUT R33, R15, 0x30, R2, 0xfe, !PT ;  /* 0x000000300f217812 */ /* 0x000fe200078efe02 */
[----:B------:R-:W-:Y:S01]  /*0170*/  IMAD.IADD R11, R11, 0x1, -R6 ;  /* 0x000000010b0b7824 */ /* 0x000fe200078e0a06 */
[----:B------:R-:W-:Y:S01]  /*0180*/  LOP3.LUT R6, R0, 0x38, RZ, 0xc0, !PT ;  /* 0x0000003800067812 */ /* 0x000fe200078ec0ff */
[----:B------:R-:W-:Y:S01]  /*0190*/  IMAD.SHL.U32 R27, R35, 0x800, RZ ;  /* 0x00000800231b7824 */ /* 0x000fe200078e00ff */
[----:B------:R-:W-:Y:S01]  /*01a0*/  LOP3.LUT R37, R15, 0x20, R2, 0xfe, !PT ;  /* 0x000000200f257812 */ /* 0x000fe200078efe02 */
[----:B------:R-:W-:Y:S01]  /*01b0*/  IMAD.SHL.U32 R31, R33, 0x800, RZ ;  /* 0x00000800211f7824 */ /* 0x000fe200078e00ff */
[----:B------:R-:W-:Y:S01]  /*01c0*/  SHF.R.U32.HI R52, RZ, 0x2, R51 ;  /* 0x00000002ff347819 */ /* 0x000fe20000011633 */
[----:B------:R-:W-:Y:S01]  /*01d0*/  IMAD.WIDE.U32 R4, R6, 0x2, RZ ;  /* 0x0000000206047825 */ /* 0x000fe200078e00ff */
[----:B------:R-:W-:-:S02]  /*01e0*/  LOP3.LUT R39, R15, R2, RZ, 0xfc, !PT ;  /* 0x000000020f277212 */ /* 0x000fc400078efcff */
[----:B------:R-:W-:Y:S01]  /*01f0*/  SHF.R.S32.HI R50, RZ, 0x1f, R15 ;  /* 0x0000001fff327819 */ /* 0x000fe2000001140f */
[----:B------:R-:W-:Y:S01]  /*0200*/  IMAD.SHL.U32 R29, R37, 0x800, RZ ;  /* 0x00000800251d7824 */ /* 0x000fe200078e00ff */
[----:B------:R-:W-:Y:S01]  /*0210*/  SGXT.U32 R52, R52, 0x5 ;  /* 0x000000053434781a */ /* 0x000fe20000000000 */
[C---:B------:R-:W-:Y:S01]  /*0220*/  IMAD.SHL.U32 R23, R39.reuse, 0x800, RZ ;  /* 0x0000080027177824 */ /* 0x040fe200078e00ff */
[--C-:B------:R-:W-:Y:S02]  /*0230*/  SHF.L.U64.HI R25, R39, 0xb, R50.reuse ;  /* 0x0000000b27197819 */ /* 0x100fe40000010232 */
[--C-:B------:R-:W-:Y:S02]  /*0240*/  SHF.L.U64.HI R21, R35, 0xb, R50.reuse ;  /* 0x0000000b23157819 */ /* 0x100fe40000010232 */
[--C-:B------:R-:W-:Y:S02]  /*0250*/  SHF.L.U64.HI R19, R37, 0xb, R50.reuse ;  /* 0x0000000b25137819 */ /* 0x100fe40000010232 */
[----:B------:R-:W-:-:S02]  /*0260*/  SHF.L.U64.HI R17, R33, 0xb, R50 ;  /* 0x0000000b21117819 */ /* 0x000fc40000010232 */
[-C--:B------:R-:W-:Y:S02]  /*0270*/  LOP3.LUT R27, R27, R4.reuse, RZ, 0xfc, !PT ;  /* 0x000000041b1b7212 */ /* 0x080fe400078efcff */
[-C--:B------:R-:W-:Y:S02]  /*0280*/  LOP3.LUT R31, R31, R4.reuse, RZ, 0xfc, !PT ;  /* 0x000000041f1f7212 */ /* 0x080fe400078efcff */
[----:B------:R-:W-:Y:S02]  /*0290*/  LOP3.LUT R29, R29, R4, RZ, 0xfc, !PT ;  /* 0x000000041d1d7212 */ /* 0x000fe400078efcff */
[----:B------:R-:W-:Y:S02]  /*02a0*/  LOP3.LUT R49, R15, R52, RZ, 0xfc, !PT ;  /* 0x000000340f317212 */ /* 0x000fe400078efcff */
[----:B------:R-:W-:Y:S02]  /*02b0*/  LOP3.LUT R23, R23, R4, RZ, 0xfc, !PT ;  /* 0x0000000417177212 */ /* 0x000fe400078efcff */
[----:B------:R-:W-:-:S02]  /*02c0*/  LOP3.LUT R25, R25, R5, RZ, 0xfc, !PT ;  /* 0x0000000519197212 */ /* 0x000fc400078efcff */
[-C--:B------:R-:W-:Y:S02]  /*02d0*/  LOP3.LUT R21, R21, R5.reuse, RZ, 0xfc, !PT ;  /* 0x0000000515157212 */ /* 0x080fe400078efcff */
[-C--:B------:R-:W-:Y:S02]  /*02e0*/  LOP3.LUT R19, R19, R5.reuse, RZ, 0xfc, !PT ;  /* 0x0000000513137212 */ /* 0x080fe400078efcff */
[----:B------:R-:W-:Y:S02]  /*02f0*/  LOP3.LUT R17, R17, R5, RZ, 0xfc, !PT ;  /* 0x0000000511117212 */ /* 0x000fe400078efcff */
[----:B------:R-:W-:Y:S02]  /*0300*/  PRMT R20, RZ, 0x7610, R20 ;  /* 0x00007610ff147816 */ /* 0x000fe40000000014 */
[----:B------:R-:W-:Y:S01]  /*0310*/  PRMT R24, RZ, 0x7610, R24 ;  /* 0x00007610ff187816 */ /* 0x000fe20000000018 */
[----:B--2---:R-:W-:-:S04]  /*0320*/  IMAD.SHL.U32 R8, R10, 0x10, RZ ;  /* 0x000000100a087824 */ /* 0x004fc800078e00ff */
[----:B------:R-:W-:Y:S02]  /*0330*/  IMAD.IADD R48, R11, 0x1, R8 ;  /* 0x000000010b307824 */ /* 0x000fe400078e0208 */
[----:B------:R-:W-:-:S04]  /*0340*/  IMAD.WIDE R8, R8, R3, c[0x0][0x170] ;  /* 0x00005c0008087625 */ /* 0x000fc800078e0203 */
[----:B------:R-:W-:Y:S02]  /*0350*/  IMAD.SHL.U32 R6, R48, 0x40, RZ ;  /* 0x0000004030067824 */ /* 0x000fe400078e00ff */
[----:B------:R-:W-:Y:S02]  /*0360*/  IMAD.IADD R10, R13, 0x1, -R10 ;  /* 0x000000010d0a7824 */ /* 0x000fe400078e0a0a */
[----:B------:R-:W-:-:S03]  /*0370*/  IMAD.WIDE R6, R6, R3, c[0x0][0x188] ;  /* 0x0000620006067625 */ /* 0x000fc600078e0203 */
[-C--:B------:R-:W-:Y:S01]  /*0380*/  ISETP.GE.U32.AND P6, PT, R49, R10.reuse, PT ;  /* 0x0000000a3100720c */ /* 0x080fe20003fc6070 */
[----:B------:R-:W-:Y:S01]  /*0390*/  IMAD.WIDE R4, R11, 0x2, R8 ;  /* 0x000000020b047825 */ /* 0x000fe200078e0208 */
[C---:B------:R-:W-:Y:S02]  /*03a0*/  IADD3 R26, P1, R6.reuse, R27, RZ ;  /* 0x0000001b061a7210 */ /* 0x040fe40007f3e0ff */
[C---:B------:R-:W-:Y:S02]  /*03b0*/  IADD3 R30, P3, R6.reuse, R31, RZ ;  /* 0x0000001f061e7210 */ /* 0x040fe40007f7e0ff */
[C---:B------:R-:W-:Y:S01]  /*03c0*/  IADD3 R28, P2, R6.reuse, R29, RZ ;  /* 0x0000001d061c7210 */ /* 0x040fe20007f5e0ff */
[C---:B------:R-:W-:Y:S01]  /*03d0*/  IMAD.X R27, R7.reuse, 0x1, R21, P1 ;  /* 0x00000001071b7824 */ /* 0x040fe200008e0615 */
[----:B------:R-:W-:Y:S01]  /*03e0*/  SHF.R.S32.HI R9, RZ, 0x1f, R10 ;  /* 0x0000001fff097819 */ /* 0x000fe2000001140a */
[----:B------:R-:W-:Y:S01]  /*03f0*/  IMAD.X R31, R7, 0x1, R17, P3 ;  /* 0x00000001071f7824 */ /* 0x000fe200018e0611 */
[----:B------:R-:W-:Y:S01]  /*0400*/  ISETP.GE.U32.AND P4, PT, R35, R10, PT ;  /* 0x0000000a2300720c */ /* 0x000fe20003f86070 */
[----:B------:R-:W-:Y:S01]  /*0410*/  IMAD.X R29, R7, 0x1, R19, P2 ;  /* 0x00000001071d7824 */ /* 0x000fe200010e0613 */
[----:B------:R-:W-:-:S02]  /*0420*/  IADD3 R22, P0, R6, R23, RZ ;  /* 0x0000001706167210 */ /* 0x000fc40007f1e0ff */
[----:B------:R-:W-:Y:S02]  /*0430*/  ISETP.GT.U32.AND P1, PT, R35, -0x1, PT ;  /* 0xffffffff2300780c */ /* 0x000fe40003f24070 */
[----:B------:R-:W-:Y:S01]  /*0440*/  ISETP.GT.U32.AND P3, PT, R49, -0x1, PT ;  /* 0xffffffff3100780c */ /* 0x000fe20003f64070 */
[----:B------:R-:W-:Y:S01]  /*0450*/  IMAD.X R23, R7, 0x1, R25, P0 ;  /* 0x0000000107177824 */ /* 0x000fe200000e0619 */
[----:B------:R-:W-:Y:S02]  /*0460*/  ISETP.GE.AND.EX P6, PT, R50, R9, PT, P6 ;  /* 0x000000093200720c */ /* 0x000fe40003fc6360 */
[----:B------:R-:W-:Y:S02]  /*0470*/  LOP3.LUT R35, R15, 0x20, R52, 0xfe, !PT ;  /* 0x000000200f237812 */ /* 0x000fe400078efe34 */
[----:B------:R-:W-:Y:S02]  /*0480*/  LEA R6, P5, R49, R4, 0x5 ;  /* 0x0000000431067211 */ /* 0x000fe400078a28ff */
[----:B------:R-:W-:-:S02]  /*0490*/  ISETP.GE.U32.AND P2, PT, R39, R10, PT ;  /* 0x0000000a2700720c */ /* 0x000fc40003f46070 */
[C---:B------:R-:W-:Y:S02]  /*04a0*/  ISETP.GE.AND.EX P4, PT, R50.reuse, R9, PT, P4 ;  /* 0x000000093200720c */ /* 0x040fe40003f86340 */
[C---:B------:R-:W-:Y:S02]  /*04b0*/  ISETP.GT.AND.EX P3, PT, R50.reuse, -0x1, !P6, P3 ;  /* 0xffffffff3200780c */ /* 0x040fe40007764330 */
[----:B------:R-:W-:Y:S02]  /*04c0*/  LEA R4, P6, R35, R4, 0x5 ;  /* 0x0000000423047211 */ /* 0x000fe400078c28ff */
[----:B------:R-:W-:Y:S02]  /*04d0*/  LEA.HI.X R7, R49, R5, R50, 0x5, P5 ;  /* 0x0000000531077211 */ /* 0x000fe400028f2c32 */
[----:B------:R-:W-:Y:S02]  /*04e0*/  ISETP.GT.U32.AND P0, PT, R39, -0x1, PT ;  /* 0xffffffff2700780c */ /* 0x000fe40003f04070 */
[----:B------:R-:W-:-:S02]  /*04f0*/  ISETP.GE.AND.EX P2, PT, R50, R9, PT, P2 ;  /* 0x000000093200720c */ /* 0x000fc40003f46320 */
[C---:B------:R-:W-:Y:S02]  /*0500*/  ISETP.GT.AND.EX P1, PT, R50.reuse, -0x1, !P4, P1 ;  /* 0xffffffff3200780c */ /* 0x040fe40006724310 */
[-C--:B------:R-:W-:Y:S01]  /*0510*/  ISETP.GE.U32.AND P4, PT, R35, R10.reuse, PT ;  /* 0x0000000a2300720c */ /* 0x080fe20003f86070 */
[----:B------:R1:W2:Y:S01]  /*0520*/  @P3 LDG.E.U16 R20, [R6.64] ;  /* 0x0000000406143981 */ /* 0x0002a2000c1e1500 */
[----:B------:R-:W-:Y:S02]  /*0530*/  ISETP.GE.U32.AND P5, PT, R37, R10, PT ;  /* 0x0000000a2500720c */ /* 0x000fe40003fa6070 */
[----:B------:R-:W-:Y:S02]  /*0540*/  LEA.HI.X R5, R35, R5, R50, 0x5, P6 ;  /* 0x0000000523057211 */ /* 0x000fe400030f2c32 */
[----:B------:R-:W-:Y:S02]  /*0550*/  ISETP.GT.AND.EX P0, PT, R50, -0x1, !P2, P0 ;  /* 0xffffffff3200780c */ /* 0x000fe40005704300 */
[----:B------:R-:W-:-:S02]  /*0560*/  ISETP.GT.U32.AND P6, PT, R37, -0x1, PT ;  /* 0xffffffff2500780c */ /* 0x000fc40003fc4070 */
[CC--:B------:R-:W-:Y:S02]  /*0570*/  ISETP.GE.AND.EX P5, PT, R50.reuse, R9.reuse, PT, P5 ;  /* 0x000000093200720c */ /* 0x0c0fe40003fa6350 */
[----:B------:R-:W-:Y:S02]  /*0580*/  ISETP.GT.U32.AND P2, PT, R35, -0x1, PT ;  /* 0xffffffff2300780c */ /* 0x000fe40003f44070 */
[C---:B------:R-:W-:Y:S02]  /*0590*/  ISETP.GE.AND.EX P4, PT, R50.reuse, R9, PT, P4 ;  /* 0x000000093200720c */ /* 0x040fe40003f86340 */
[C---:B------:R-:W-:Y:S02]  /*05a0*/  ISETP.GT.AND.EX P6, PT, R50.reuse, -0x1, !P5, P6 ;  /* 0xffffffff3200780c */ /* 0x040fe40006fc4360 */
[----:B------:R-:W-:Y:S02]  /*05b0*/  ISETP.GT.AND.EX P2, PT, R50, -0x1, !P4, P2 ;  /* 0xffffffff3200780c */ /* 0x000fe40006744320 */
[----:B------:R-:W-:-:S02]  /*05c0*/  ISETP.GE.U32.AND P5, PT, R33, R10, PT ;  /* 0x0000000a2100720c */ /* 0x000fc40003fa6070 */
[----:B------:R-:W-:Y:S02]  /*05d0*/  ISETP.GT.U32.AND P4, PT, R33, -0x1, PT ;  /* 0xffffffff2100780c */ /* 0x000fe40003f84070 */
[----:B------:R-:W-:-:S04]  /*05e0*/  ISETP.GE.AND.EX P5, PT, R50, R9, PT, P5 ;  /* 0x000000093200720c */ /* 0x000fc80003fa6350 */
[----:B------:R-:W-:Y:S01]  /*05f0*/  ISETP.GT.AND.EX P4, PT, R50, -0x1, !P5, P4 ;  /* 0xffffffff3200780c */ /* 0x000fe20006f84340 */
[----:B------:R-:W-:Y:S01]  /*0600*/  CS2R R8, SRZ ;  /* 0x0000000000087805 */ /* 0x000fe2000001ff00 */
[----:B------:R-:W-:Y:S01]  /*0610*/  CS2R R10, SRZ ;  /* 0x00000000000a7805 */ /* 0x000fe2000001ff00 */
[----:B------:R3:W4:Y:S01]  /*0620*/  @P2 LDG.E.U16 R24, [R4.64] ;  /* 0x0000000404182981 */ /* 0x000722000c1e1500 */
[----:B------:R-:W-:Y:S01]  /*0630*/  CS2R R12, SRZ ;  /* 0x00000000000c7805 */ /* 0x000fe2000001ff00 */
[----:B------:R-:W-:Y:S01]  /*0640*/  CS2R R14, SRZ ;  /* 0x00000000000e7805 */ /* 0x000fe2000001ff00 */
[----:B------:R-:W-:Y:S01]  /*0650*/  CS2R R16, SRZ ;  /* 0x0000000000107805 */ /* 0x000fe2000001ff00 */
[----:B------:R-:W-:Y:S01]  /*0660*/  CS2R R18, SRZ ;  /* 0x0000000000127805 */ /* 0x000fe2000001ff00 */
[----:B-1----:R-:W-:Y:S01]  /*0670*/  CS2R R6, SRZ ;  /* 0x0000000000067805 */ /* 0x002fe2000001ff00 */
[----:B------:R1:W4:Y:S01]  /*0680*/  @P0 LDG.E.128 R8, [R22.64] ;  /* 0x0000000416080981 */ /* 0x000322000c1e1d00 */
[----:B---3--:R-:W-:-:S03]  /*0690*/  CS2R R4, SRZ ;  /* 0x0000000000047805 */ /* 0x008fc6000001ff00 */
[----:B------:R3:W3:Y:S04]  /*06a0*/  @P1 LDG.E.128 R12, [R26.64] ;  /* 0x000000041a0c1981 */ /* 0x0006e8000c1e1d00 */
[----:B------:R1:W3:Y:S04]  /*06b0*/  @P6 LDG.E.128 R16, [R28.64] ;  /* 0x000000041c106981 */ /* 0x0002e8000c1e1d00 */
[----:B------:R1:W3:Y:S01]  /*06c0*/  @P4 LDG.E.128 R4, [R30.64] ;  /* 0x000000041e044981 */ /* 0x0002e2000c1e1d00 */
[----:B------:R-:W-:Y:S01]  /*06d0*/  LOP3.LUT R21, R0, 0x38, R51, 0x48, !PT ;  /* 0x0000003800157812 */ /* 0x000fe200078e4833 */
[----:B------:R-:W-:-:S02]  /*06e0*/  IMAD.SHL.U32 R45, R49, 0x800, RZ ;  /* 0x00000800312d7824 */ /* 0x000fc400078e00ff */
[----:B------:R-:W-:Y:S01]  /*06f0*/  IMAD.SHL.U32 R47, R35, 0x800, RZ ;  /* 0x00000800232f7824 */ /* 0x000fe200078e00ff */
[C---:B-1----:R-:W-:Y:S01]  /*0700*/  LOP3.LUT R22, R2.reuse, 0x20, RZ, 0xfc, !PT ;  /* 0x0000002002167812 */ /* 0x042fe200078efcff */
[----:B------:R-:W-:Y:S01]  /*0710*/  IMAD.SHL.U32 R25, R21, 0x2, RZ ;  /* 0x0000000215197824 */ /* 0x000fe200078e00ff */
[----:B------:R-:W-:Y:S01]  /*0720*/  LOP3.LUT R23, R2, 0x30, RZ, 0xfc, !PT ;  /* 0x0000003002177812 */ /* 0x000fe200078efcff */
[----:B------:R-:W-:Y:S01]  /*0730*/  IMAD.SHL.U32 R48, R48, 0x80, RZ ;  /* 0x0000008030307824 */ /* 0x000fe200078e00ff */
[----:B------:R-:W-:Y:S02]  /*0740*/  SHF.L.U64.HI R44, R49, 0xb, R50 ;  /* 0x0000000b312c7819 */ /* 0x000fe40000010232 */
[--C-:B------:R-:W-:Y:S02]  /*0750*/  LOP3.LUT R45, R45, 0x18, R0.reuse, 0xf8, !PT ;  /* 0x000000182d2d7812 */ /* 0x100fe400078ef800 */
[----:B------:R-:W-:Y:S02]  /*0760*/  LOP3.LUT R47, R47, 0x18, R0, 0xf8, !PT ;  /* 0x000000182f2f7812 */ /* 0x000fe400078ef800 */
[----:B------:R-:W-:Y:S01]  /*0770*/  SHF.L.U64.HI R46, R35, 0xb, R50 ;  /* 0x0000000b232e7819 */ /* 0x000fe20000010232 */
[--C-:B------:R-:W-:Y:S01]  /*0780*/  IMAD R33, R22, 0x80, R25.reuse ;  /* 0x0000008016217824 */ /* 0x100fe200078e0219 */
[----:B------:R-:W-:Y:S01]  /*0790*/  SHF.L.U64.HI R44, R45, 0x1, R44 ;  /* 0x000000012d2c7819 */ /* 0x000fe2000001022c */
[----:B------:R-:W-:Y:S01]  /*07a0*/  IMAD R34, R23, 0x80, R25 ;  /* 0x0000008017227824 */ /* 0x000fe200078e0219 */
[----:B------:R-:W-:Y:S01]  /*07b0*/  SHF.L.U64.HI R46, R47, 0x1, R46 ;  /* 0x000000012f2e7819 */ /* 0x000fe2000001022e */
[----:B------:R-:W-:-:S02]  /*07c0*/  IMAD.SHL.U32 R45, R45, 0x2, RZ ;  /* 0x000000022d2d7824 */ /* 0x000fc400078e00ff */
[----:B------:R-:W-:Y:S01]  /*07d0*/  IMAD.WIDE R22, R48, R3, c[0x0][0x168] ;  /* 0x00005a0030167625 */ /* 0x000fe200078e0203 */
[----:B------:R-:W-:-:S03]  /*07e0*/  LOP3.LUT R0, R0, 0x18, R51, 0x48, !PT ;  /* 0x0000001800007812 */ /* 0x000fc600078e4833 */
[----:B------:R-:W-:Y:S01]  /*07f0*/  IMAD.SHL.U32 R47, R47, 0x2, RZ ;  /* 0x000000022f2f7824 */ /* 0x000fe200078e00ff */
[----:B------:R-:W-:Y:S02]  /*0800*/  LOP3.LUT R21, R2, 0x10, RZ, 0xfc, !PT ;  /* 0x0000001002157812 */ /* 0x000fe400078efcff */
[C---:B------:R-:W-:Y:S02]  /*0810*/  IADD3 R28, P0, R22.reuse, R45, RZ ;  /* 0x0000002d161c7210 */ /* 0x040fe40007f1e0ff */
[----:B------:R-:W-:Y:S01]  /*0820*/  IADD3 R30, P1, R22, R47, RZ ;  /* 0x0000002f161e7210 */ /* 0x000fe20007f3e0ff */
[--C-:B------:R-:W-:Y:S01]  /*0830*/  IMAD R2, R2, 0x80, R25.reuse ;  /* 0x0000008002027824 */ /* 0x100fe200078e0219 */
[----:B------:R-:W-:Y:S01]  /*0840*/  LOP3.LUT R3, R52, 0x20, RZ, 0xfc, !PT ;  /* 0x0000002034037812 */ /* 0x000fe200078efcff */
[----:B------:R-:W-:Y:S02]  /*0850*/  IMAD.SHL.U32 R0, R0, 0x2, RZ ;  /* 0x0000000200007824 */ /* 0x000fe400078e00ff */
[----:B------:R-:W-:-:S02]  /*0860*/  IMAD R32, R21, 0x80, R25 ;  /* 0x0000008015207824 */ /* 0x000fc400078e0219 */
[C---:B------:R-:W-:Y:S02]  /*0870*/  IMAD.X R29, R23.reuse, 0x1, R44, P0 ;  /* 0x00000001171d7824 */ /* 0x040fe400000e062c */
[----:B------:R-:W-:Y:S02]  /*0880*/  IMAD.X R31, R23, 0x1, R46, P1 ;  /* 0x00000001171f7824 */ /* 0x000fe400008e062e */
[--C-:B------:R-:W-:Y:S02]  /*0890*/  IMAD R52, R52, 0x40, R0.reuse ;  /* 0x0000004034347824 */ /* 0x100fe400078e0200 */
[----:B------:R-:W-:Y:S01]  /*08a0*/  IMAD R3, R3, 0x40, R0 ;  /* 0x0000004003037824 */ /* 0x000fe200078e0200 */
[--C-:B------:R-:W-:Y:S02]  /*08b0*/  SHF.R.U32.HI R60, RZ, 0x4, R51.reuse ;  /* 0x00000004ff3c7819 */ /* 0x100fe40000011633 */
[----:B------:R-:W-:Y:S02]  /*08c0*/  SHF.R.U32.HI R57, RZ, 0x5, R51 ;  /* 0x00000005ff397819 */ /* 0x000fe40000011633 */
[----:B------:R-:W-:-:S02]  /*08d0*/  SGXT.U32 R60, R60, 0x1 ;  /* 0x000000013c3c781a */ /* 0x000fc40000000000 */
[----:B------:R-:W-:Y:S02]  /*08e0*/  SGXT.U32 R57, R57, 0x2 ;  /* 0x000000023939781a */ /* 0x000fe40000000000 */
[----:B------:R-:W-:-:S03]  /*08f0*/  LOP3.LUT R0, R51, 0xf, RZ, 0xc0, !PT ;  /* 0x0000000f33007812 */ /* 0x000fc600078ec0ff */
[----:B------:R-:W-:Y:S01]  /*0900*/  IMAD.SHL.U32 R58, R57, 0x10, RZ ;  /* 0x00000010393a7824 */ /* 0x000fe200078e00ff */
[----:B--2---:R-:W-:-:S05]  /*0910*/  PRMT R20, R20, 0x5410, R20 ;  /* 0x0000541014147816 */ /* 0x004fca0000000014 */
[--C-:B------:R-:W-:Y:S02]  /*0920*/  IMAD.MOV.U32 R21, RZ, RZ, R20.reuse ;  /* 0x000000ffff157224 */ /* 0x100fe400078e0014 */
[--C-:B------:R-:W-:Y:S02]  /*0930*/  IMAD.MOV.U32 R22, RZ, RZ, R20.reuse ;  /* 0x000000ffff167224 */ /* 0x100fe400078e0014 */
[----:B------:R-:W-:Y:S01]  /*0940*/  IMAD.MOV.U32 R23, RZ, RZ, R20 ;  /* 0x000000ffff177224 */ /* 0x000fe200078e0014 */
[----:B----4-:R-:W-:-:S05]  /*0950*/  PRMT R24, R24, 0x5410, R24 ;  /* 0x0000541018187816 */ /* 0x010fca0000000018 */
[--C-:B------:R-:W-:Y:S01]  /*0960*/  IMAD.MOV.U32 R25, RZ, RZ, R24.reuse ;  /* 0x000000ffff197224 */ /* 0x100fe200078e0018 */
[----:B------:R1:W-:Y:S01]  /*0970*/  STS.128 [R2], R8 ;  /* 0x0000000802007388 */ /* 0x0003e20000000c00 */
[--C-:B---3--:R-:W-:Y:S02]  /*0980*/  IMAD.MOV.U32 R26, RZ, RZ, R24.reuse ;  /* 0x000000ffff1a7224 */ /* 0x108fe400078e0018 */
[----:B------:R-:W-:Y:S01]  /*0990*/  IMAD.MOV.U32 R27, RZ, RZ, R24 ;  /* 0x000000ffff1b7224 */ /* 0x000fe200078e0018 */
[----:B------:R-:W-:Y:S04]  /*09a0*/  STS.128 [R32], R12 ;  /* 0x0000000c20007388 */ /* 0x000fe80000000c00 */
[----:B------:R-:W-:Y:S04]  /*09b0*/  STS.128 [R33], R16 ;  /* 0x0000001021007388 */ /* 0x000fe80000000c00 */
[----:B------:R2:W-:Y:S04]  /*09c0*/  STS.128 [R34], R4 ;  /* 0x0000000422007388 */ /* 0x0005e80000000c00 */
[----:B------:R-:W-:Y:S04]  /*09d0*/  STS.128 [R52+0x2000], R20 ;  /* 0x0020001434007388 */ /* 0x000fe80000000c00 */
[----:B------:R-:W-:Y:S04]  /*09e0*/  STS.128 [R3+0x2000], R24 ;  /* 0x0020001803007388 */ /* 0x000fe80000000c00 */
[----:B------:R-:W-:Y:S01]  /*09f0*/  @!PT LDS RZ, [RZ] ;  /* 0x00000000fffff984 */ /* 0x000fe20000000800 */
[----:B------:R-:W-:Y:S01]  /*0a00*/  @!PT LDS RZ, [RZ] ;  /* 0x00000000fffff984 */ /* 0x000fe20000000800 */
[----:B------:R-:W-:Y:S01]  /*0a10*/  @!PT LDS RZ, [RZ] ;  /* 0x00000000fffff984 */ /* 0x000fe20000000800 */
[----:B------:R3:W-:Y:S04]  /*0a20*/  LDGSTS.E.BYPASS.128 [R52+0x3000], [R28.64], P3 ;  /* 0x030000001c347fae */ /* 0x0007e80009901c44 */
[----:B------:R3:W-:Y:S01]  /*0a30*/  LDGSTS.E.BYPASS.128 [R3+0x3000], [R30.64], P2 ;  /* 0x030000001e037fae */ /* 0x0007e20009101c44 */
[----:B-1----:R-:W-:-:S03]  /*0a40*/  SHF.R.U32.HI R9, RZ, 0x1, R51 ;  /* 0x00000001ff097819 */ /* 0x002fc60000011633 */
[----:B------:R-:W0:Y:S01]  /*0a50*/  LDGDEPBAR ;  /* 0x00000000000079af */ /* 0x000e220000000000 */
[----:B------:R-:W-:-:S04]  /*0a60*/  SGXT.U32 R9, R9, 0x2 ;  /* 0x000000020909781a */ /* 0x000fc80000000000 */
[----:B------:R-:W-:Y:S01]  /*0a70*/  LOP3.LUT R2, R60, R9, RZ, 0x3c, !PT ;  /* 0x000000093c027212 */ /* 0x000fe200078e3cff */
[----:B--2---:R-:W-:Y:S01]  /*0a80*/  IMAD.SHL.U32 R4, R0, 0x40, RZ ;  /* 0x0000004000047824 */ /* 0x004fe200078e00ff */
[----:B------:R-:W-:-:S03]  /*0a90*/  LOP3.LUT R0, R58, 0xf, R51, 0xf8, !PT ;  /* 0x0000000f3a007812 */ /* 0x000fc600078ef833 */
[----:B------:R-:W-:Y:S01]  /*0aa0*/  IMAD.SHL.U32 R53, R2, 0x10, RZ ;  /* 0x0000001002357824 */ /* 0x000fe200078e00ff */
[----:B------:R-:W-:Y:S01]  /*0ab0*/  LOP3.LUT R2, R60, 0x7, R51, 0x78, !PT ;  /* 0x000000073c027812 */ /* 0x000fe200078e7833 */
[----:B------:R-:W-:Y:S01]  /*0ac0*/  IMAD.SHL.U32 R0, R0, 0x80, RZ ;  /* 0x0000008000007824 */ /* 0x000fe200078e00ff */
[----:B------:R-:W-:Y:S02]  /*0ad0*/  LOP3.LUT R9, R9, 0x2, R60, 0x1e, !PT ;  /* 0x0000000209097812 */ /* 0x000fe400078e1e3c */
[----:B------:R-:W-:Y:S01]  /*0ae0*/  LOP3.LUT R53, R53, R4, RZ, 0xfc, !PT ;  /* 0x0000000435357212 */ /* 0x000fe200078efcff */
[----:B------:R-:W-:Y:S02]  /*0af0*/  IMAD.SHL.U32 R5, R2, 0x10, RZ ;  /* 0x0000001002057824 */ /* 0x000fe400078e00ff */
[----:B------:R-:W-:Y:S01]  /*0b00*/  IMAD.SHL.U32 R9, R9, 0x10, RZ ;  /* 0x0000001009097824 */ /* 0x000fe200078e00ff */
[----:B------:R-:W-:-:S04]  /*0b10*/  DEPBAR.LE SB0, 0x0 ;  /* 0x000080000000791a */ /* 0x000fc80000000000 */
[----:B------:R-:W-:Y:S06]  /*0b20*/  BAR.SYNC 0x0 ;  /* 0x0000000000007b1d */ /* 0x000fec0000000000 */
[----:B------:R-:W-:Y:S01]  /*0b30*/  LDSM.16.MT88.4 R16, [R53+0x3000] ;  /* 0x003000003510783b */ /* 0x000fe20000004200 */
[----:B------:R-:W-:-:S03]  /*0b40*/  LOP3.LUT R56, R0, R5, RZ, 0xfc, !PT ;  /* 0x0000000500387212 */ /* 0x000fc600078efcff */
[----:B---3--:R-:W1:Y:S01]  /*0b50*/  LDSM.16.MT88.4 R28, [R53+0x2000] ;  /* 0x00200000351c783b */ /* 0x008e620000004200 */
[----:B------:R-:W-:-:S03]  /*0b60*/  LOP3.LUT R2, R9, R4, RZ, 0xfc, !PT ;  /* 0x0000000409027212 */ /* 0x000fc600078efcff */
[----:B------:R-:W2:Y:S01]  /*0b70*/  LDSM.16.M88.4 R4, [R56] ;  /* 0x000000003804783b */ /* 0x000ea20000000200 */
[----:B------:R-:W-:-:S03]  /*0b80*/  LOP3.LUT R8, R60, 0x2, RZ, 0xfc, !PT ;  /* 0x000000023c087812 */ /* 0x000fc600078efcff */
[----:B------:R-:W-:Y:S04]  /*0b90*/  LDSM.16.MT88.4 R36, [R2+0x3000] ;  /* 0x003000000224783b */ /* 0x000fe80000004200 */
[----:B------:R-:W3:Y:S01]  /*0ba0*/  LDSM.16.MT88.4 R40, [R2+0x2000] ;  /* 0x002000000228783b */ /* 0x000ee20000004200 */
[----:B------:R-:W-:-:S03]  /*0bb0*/  LOP3.LUT R8, R8, 0x7, R51, 0x78, !PT ;  /* 0x0000000708087812 */ /* 0x000fc600078e7833 */
[----:B------:R-:W-:Y:S02]  /*0bc0*/  LDSM.16.MT88.4 R12, [R53+0x3400] ;  /* 0x00340000350c783b */ /* 0x000fe40000004200 */
[----:B------:R-:W-:Y:S02]  /*0bd0*/  IMAD.SHL.U32 R9, R8, 0x10, RZ ;  /* 0x0000001008097824 */ /* 0x000fe400078e00ff */
[----:B------:R-:W4:Y:S03]  /*0be0*/  LDSM.16.MT88.4 R20, [R53+0x2400] ;  /* 0x002400003514783b */ /* 0x000f260000004200 */
[----:B------:R-:W-:Y:S01]  /*0bf0*/  LOP3.LUT R54, R9, R0, RZ, 0xfc, !PT ;  /* 0x0000000009367212 */ /* 0x000fe200078efcff */
[----:B------:R-:W-:Y:S04]  /*0c00*/  LDSM.16.MT88.4 R32, [R2+0x2400] ;  /* 0x002400000220783b */ /* 0x000fe80000004200 */
[----:B------:R-:W-:Y:S04]  /*0c10*/  LDSM.16.M88.4 R24, [R54] ;  /* 0x000000003618783b */ /* 0x000fe80000000200 */
[----:B------:R-:W4:Y:S01]  /*0c20*/  LDSM.16.MT88.4 R8, [R2+0x3400] ;  /* 0x003400000208783b */ /* 0x000f220000004200 */
[----:B-1----:R-:W-:-:S02]  /*0c30*/  HMUL2 R16, R16, R28 ;  /* 0x0000001c10107232 */ /* 0x002fc40000000000 */
[----:B------:R-:W-:Y:S02]  /*0c40*/  HMUL2 R17, R17, R29 ;  /* 0x0000001d11117232 */ /* 0x000fe40000000000 */
[----:B------:R-:W-:Y:S02]  /*0c50*/  HMUL2 R30, R18, R30 ;  /* 0x0000001e121e7232 */ /* 0x000fe40000000000 */
[----:B------:R-:W-:-:S03]  /*0c60*/  HMUL2 R31, R19, R31 ;  /* 0x0000001f131f7232 */ /* 0x000fc60000000000 */
[C---:B--2---:R-:W5:Y:S01]  /*0c70*/  HMMA.16816.F32 R16, R4.reuse, R16, RZ ;  /* 0x000000100410723c */ /* 0x044f6200000018ff */
[----:B---3--:R-:W-:Y:S02]  /*0c80*/  HMUL2 R36, R36, R40 ;  /* 0x0000002824247232 */ /* 0x008fe40000000000 */
[----:B------:R-:W-:Y:S02]  /*0c90*/  HMUL2 R37, R37, R41 ;  /* 0x0000002925257232 */ /* 0x000fe40000000000 */
[----:B------:R-:W-:Y:S02]  /*0ca0*/  HMUL2 R42, R38, R42 ;  /* 0x0000002a262a7232 */ /* 0x000fe40000000000 */
[----:B------:R-:W-:Y:S01]  /*0cb0*/  HMUL2 R43, R39, R43 ;  /* 0x0000002b272b7232 */ /* 0x000fe20000000000 */
[----:B------:R-:W5:Y:S01]  /*0cc0*/  HMMA.16816.F32 R28, R4, R30, RZ ;  /* 0x0000001e041c723c */ /* 0x000f6200000018ff */
[----:B----4-:R-:W-:-:S07]  /*0cd0*/  HMUL2 R12, R12, R20 ;  /* 0x000000140c0c7232 */ /* 0x010fce0000000000 */
[----:B------:R-:W5:Y:S01]  /*0ce0*/  HMMA.16816.F32 R36, R4, R36, RZ ;  /* 0x000000240424723c */ /* 0x000f6200000018ff */
[----:B------:R-:W-:-:S07]  /*0cf0*/  HMUL2 R13, R13, R21 ;  /* 0x000000150d0d7232 */ /* 0x000fce0000000000 */
[----:B------:R-:W5:Y:S01]  /*0d00*/  HMMA.16816.F32 R4, R4, R42, RZ ;  /* 0x0000002a0404723c */ /* 0x000f6200000018ff */
[----:B------:R-:W-:Y:S02]  /*0d10*/  HMUL2 R14, R14, R22 ;  /* 0x000000160e0e7232 */ /* 0x000fe40000000000 */
[----:B------:R-:W-:Y:S02]  /*0d20*/  HMUL2 R15, R15, R23 ;  /* 0x000000170f0f7232 */ /* 0x000fe40000000000 */
[----:B------:R-:W-:Y:S01]  /*0d30*/  HMUL2 R8, R8, R32 ;  /* 0x0000002008087232 */ /* 0x000fe20000000000 */
[----:B------:R-:W-:Y:S02]  /*0d40*/  LDSM.16.MT88.4 R20, [R53+0x2800] ;  /* 0x002800003514783b */ /* 0x000fe40000004200 */
[----:B-----5:R5:W5:Y:S01]  /*0d50*/  HMMA.16816.F32 R16, R24, R12, R16 ;  /* 0x0000000c1810723c */ /* 0x020b620000001810 */
[----:B------:R-:W-:Y:S02]  /*0d60*/  HMUL2 R9, R9, R33 ;  /* 0x0000002109097232 */ /* 0x000fe40000000000 */
[----:B------:R-:W-:-:S04]  /*0d70*/  HMUL2 R10, R10, R34 ;  /* 0x000000220a0a7232 */ /* 0x000fc80000000000 */
[----:B-----5:R-:W-:Y:S01]  /*0d80*/  LOP3.LUT R12, R60, 0x4, RZ, 0xfc, !PT ;  /* 0x000000043c0c7812 */ /* 0x020fe200078efcff */
[----:B------:R-:W-:-:S03]  /*0d90*/  HMUL2 R11, R11, R35 ;  /* 0x000000230b0b7232 */ /* 0x000fc60000000000 */
[----:B------:R-:W-:Y:S01]  /*0da0*/  LOP3.LUT R12, R12, 0x7, R51, 0x78, !PT ;  /* 0x000000070c0c7812 */ /* 0x000fe200078e7833 */
[C---:B------:R5:W5:Y:S04]  /*0db0*/  HMMA.16816.F32 R28, R24.reuse, R14, R28 ;  /* 0x0000000e181c723c */ /* 0x040b68000000181c */
[----:B------:R-:W-:Y:S02]  /*0dc0*/  IMAD.SHL.U32 R55, R12, 0x10, RZ ;  /* 0x000000100c377824 */ /* 0x000fe400078e00ff */
[----:B-----5:R-:W1:Y:S02]  /*0dd0*/  LDSM.16.MT88.4 R12, [R53+0x3800] ;  /* 0x00380000350c783b */ /* 0x020e640000004200 */
[----:B------:R-:W5:Y:S01]  /*0de0*/  HMMA.16816.F32 R36, R24, R8, R36 ;  /* 0x000000081824723c */ /* 0x000f620000001824 */
[----:B------:R-:W-:-:S05]  /*0df0*/  LOP3.LUT R55, R55, R0, RZ, 0xfc, !PT ;  /* 0x0000000037377212 */ /* 0x000fca00078efcff */
[----:B------:R-:W2:Y:S02]  /*0e00*/  LDSM.16.M88.4 R32, [R55] ;  /* 0x000000003720783b */ /* 0x000ea40000000200 */
[----:B------:R5:W5:Y:S02]  /*0e10*/  HMMA.16816.F32 R24, R24, R10, R4 ;  /* 0x0000000a1818723c */ /* 0x000b640000001804 */
[----:B-----5:R-:W-:Y:S04]  /*0e20*/  LDSM.16.MT88.4 R8, [R2+0x3800] ;  /* 0x003800000208783b */ /* 0x020fe80000004200 */
[----:B------:R-:W3:Y:S01]  /*0e30*/  LDSM.16.MT88.4 R4, [R2+0x2800] ;  /* 0x002800000204783b */ /* 0x000ee20000004200 */
[----:B------:R-:W-:-:S04]  /*0e40*/  LOP3.LUT R60, R60, 0x6, RZ, 0xfc, !PT ;  /* 0x000000063c3c7812 */ /* 0x000fc800078efcff */
[----:B------:R-:W-:Y:S01]  /*0e50*/  LOP3.LUT R60, R60, 0x7, R51, 0x78, !PT ;  /* 0x000000073c3c7812 */ /* 0x000fe200078e7833 */
[----:B-1----:R-:W-:Y:S02]  /*0e60*/  HMUL2 R12, R12, R20 ;  /* 0x000000140c0c7232 */ /* 0x002fe40000000000 */
[----:B------:R-:W-:Y:S02]  /*0e70*/  HMUL2 R13, R13, R21 ;  /* 0x000000150d0d7232 */ /* 0x000fe40000000000 */
[----:B------:R-:W-:Y:S02]  /*0e80*/  HMUL2 R14, R14, R22 ;  /* 0x000000160e0e7232 */ /* 0x000fe40000000000 */
[----:B------:R-:W-:Y:S02]  /*0e90*/  HMUL2 R15, R15, R23 ;  /* 0x000000170f0f7232 */ /* 0x000fe40000000000 */
[----:B------:R-:W-:Y:S01]  /*0ea0*/  LDSM.16.MT88.4 R20, [R53+0x3c00] ;  /* 0x003c00003514783b */ /* 0x000fe20000004200 */
[----:B--2---:R-:W5:Y:S01]  /*0eb0*/  HMMA.16816.F32 R16, R32, R12, R16 ;  /* 0x0000000c2010723c */ /* 0x004f620000001810 */
[----:B---3--:R-:W-:-:S02]  /*0ec0*/  HMUL2 R4, R8, R4 ;  /* 0x0000000408047232 */ /* 0x008fc40000000000 */
[----:B------:R-:W-:Y:S02]  /*0ed0*/  HMUL2 R5, R9, R5 ;  /* 0x0000000509057232 */ /* 0x000fe40000000000 */
[----:B------:R-:W-:Y:S02]  /*0ee0*/  HMUL2 R10, R10, R6 ;  /* 0x000000060a0a7232 */ /* 0x000fe40000000000 */
[----:B------:R-:W-:Y:S01]  /*0ef0*/  HMUL2 R11, R11, R7 ;  /* 0x000000070b0b7232 */ /* 0x000fe20000000000 */
[----:B------:R-:W-:Y:S01]  /*0f00*/  IMAD.SHL.U32 R9, R60, 0x10, RZ ;  /* 0x000000103c097824 */ /* 0x000fe200078e00ff */
[----:B------:R5:W5:Y:S02]  /*0f10*/  HMMA.16816.F32 R28, R32, R14, R28 ;  /* 0x0000000e201c723c */ /* 0x000b64000000181c */
[----:B-----5:R-:W1:Y:S02]  /*0f20*/  LDSM.16.MT88.4 R12, [R53+0x2c00] ;  /* 0x002c0000350c783b */ /* 0x020e640000004200 */
[----:B------:R-:W-:-:S04]  /*0f30*/  LOP3.LUT R0, R9, R0, RZ, 0xfc, !PT ;  /* 0x0000000009007212 */ /* 0x000fc800078efcff */
[C---:B------:R5:W5:Y:S02]  /*0f40*/  HMMA.16816.F32 R36, R32.reuse, R4, R36 ;  /* 0x000000042024723c */ /* 0x040b640000001824 */
[----:B-----5:R-:W2:Y:S06]  /*0f50*/  LDSM.16.M88.4 R4, [R0] ;  /* 0x000000000004783b */ /* 0x020eac0000000200 */
[----:B------:R5:W5:Y:S02]  /*0f60*/  HMMA.16816.F32 R24, R32, R10, R24 ;  /* 0x0000000a2018723c */ /* 0x000b640000001818 */
[----:B-----5:R-:W-:Y:S04]  /*0f70*/  LDSM.16.MT88.4 R32, [R2+0x3c00] ;  /* 0x003c00000220783b */ /* 0x020fe80000004200 */
[----:B------:R-:W3:Y:S01]  /*0f80*/  LDSM.16.MT88.4 R8, [R2+0x2c00] ;  /* 0x002c00000208783b */ /* 0x000ee20000004200 */
[----:B-1----:R-:W-:-:S02]  /*0f90*/  HMUL2 R12, R20, R12 ;  /* 0x0000000c140c7232 */ /* 0x002fc40000000000 */
[----:B------:R-:W-:Y:S02]  /*0fa0*/  HMUL2 R13, R21, R13 ;  /* 0x0000000d150d7232 */ /* 0x000fe40000000000 */
[----:B------:R-:W-:Y:S02]  /*0fb0*/  HMUL2 R14, R22, R14 ;  /* 0x0000000e160e7232 */ /* 0x000fe40000000000 */
[----:B------:R-:W-:-:S03]  /*0fc0*/  HMUL2 R15, R23, R15 ;  /* 0x0000000f170f7232 */ /* 0x000fc60000000000 */
[C---:B--2---:R-:W5:Y:S01]  /*0fd0*/  HMMA.16816.F32 R16, R4.reuse, R12, R16 ;  /* 0x0000000c0410723c */ /* 0x044f620000001810 */
[----:B---3--:R-:W-:Y:S02]  /*0fe0*/  HMUL2 R8, R32, R8 ;  /* 0x0000000820087232 */ /* 0x008fe40000000000 */
[----:B------:R-:W-:Y:S02]  /*0ff0*/  HMUL2 R9, R33, R9 ;  /* 0x0000000921097232 */ /* 0x000fe40000000000 */
[----:B------:R-:W-:Y:S02]  /*1000*/  HMUL2 R10, R34, R10 ;  /* 0x0000000a220a7232 */ /* 0x000fe40000000000 */
[----:B------:R-:W-:Y:S01]  /*1010*/  HMUL2 R11, R35, R11 ;  /* 0x0000000b230b7232 */ /* 0x000fe20000000000 */
[C---:B------:R-:W5:Y:S08]  /*1020*/  HMMA.16816.F32 R28, R4.reuse, R14, R28 ;  /* 0x0000000e041c723c */ /* 0x040f70000000181c */
[C---:B------:R5:W5:Y:S08]  /*1030*/  HMMA.16816.F32 R36, R4.reuse, R8, R36 ;  /* 0x000000080424723c */ /* 0x040b700000001824 */
[----:B------:R5:W5:Y:S02]  /*1040*/  HMMA.16816.F32 R24, R4, R10, R24 ;  /* 0x0000000a0418723c */ /* 0x000b640000001818 */
[----:B-----5:R-:W-:-:S02]  /*1050*/  SHF.R.U32.HI R8, RZ, 0x2, R51 ;  /* 0x00000002ff087819 */ /* 0x020fc40000011633 */
[----:B------:R-:W-:-:S03]  /*1060*/  LOP3.LUT R51, R51, 0x3, RZ, 0xc0, !PT ;  /* 0x0000000333337812 */ /* 0x000fc600078ec0ff */
[----:B------:R-:W-:Y:S01]  /*1070*/  SGXT.U32 R5, R8, 0x3 ;  /* 0x000000030805781a */ /* 0x000fe20000000000 */
[----:B------:R-:W-:Y:S02]  /*1080*/  IMAD.SHL.U32 R4, R57, 0x8, RZ ;  /* 0x0000000839047824 */ /* 0x000fe400078e00ff */
[----:B------:R-:W-:Y:S01]  /*1090*/  IMAD.SHL.U32 R7, R51, 0x8, RZ ;  /* 0x0000000833077824 */ /* 0x000fe200078e00ff */
[-C--:B------:R-:W-:Y:S02]  /*10a0*/  LOP3.LUT R58, R58, R5.reuse, RZ, 0xfc, !PT ;  /* 0x000000053a3a7212 */ /* 0x080fe400078efcff */
[----:B------:R-:W-:-:S03]  /*10b0*/  LOP3.LUT R4, R4, R5, RZ, 0xfc, !PT ;  /* 0x0000000504047212 */ /* 0x000fc600078efcff */
[--C-:B------:R-:W-:Y:S02]  /*10c0*/  IMAD R58, R58, 0xa0, R7.reuse ;  /* 0x000000a03a3a7824 */ /* 0x100fe400078e0207 */
[----:B------:R-:W-:-:S03]  /*10d0*/  IMAD R57, R4, 0x28, R7 ;  /* 0x0000002804397824 */ /* 0x000fc600078e0207 */
[----:B------:R-:W-:Y:S04]  /*10e0*/  STS.64 [R58+0x4000], R16 ;  /* 0x004000103a007388 */ /* 0x000fe80000000a00 */
[----:B------:R-:W-:Y:S04]  /*10f0*/  STS.64 [R58+0x4500], R18 ;  /* 0x004500123a007388 */ /* 0x000fe80000000a00 */
[----:B------:R-:W-:Y:S04]  /*1100*/  STS.64 [R58+0x4020], R28 ;  /* 0x0040201c3a007388 */ /* 0x000fe80000000a00 */
[----:B------:R-:W-:Y:S04]  /*1110*/  STS.64 [R58+0x4520], R30 ;  /* 0x0045201e3a007388 */ /* 0x000fe80000000a00 */
[----:B------:R-:W-:Y:S04]  /*1120*/  STS.64 [R58+0x4040], R36 ;  /* 0x004040243a007388 */ /* 0x000fe80000000a00 */
[----:B------:R-:W-:Y:S04]  /*1130*/  STS.64 [R58+0x4540], R38 ;  /* 0x004540263a007388 */ /* 0x000fe80000000a00 */
[----:B------:R-:W-:Y:S04]  /*1140*/  STS.64 [R58+0x4060], R24 ;  /* 0x004060183a007388 */ /* 0x000fe80000000a00 */
[----:B------:R-:W-:Y:S04]  /*1150*/  STS.64 [R58+0x4560], R26 ;  /* 0x0045601a3a007388 */ /* 0x000fe80000000a00 */
[----:B------:R-:W-:Y:S06]  /*1160*/  BAR.SYNC 0x0 ;  /* 0x0000000000007b1d */ /* 0x000fec0000000000 */
[----:B------:R-:W1:Y:S04]  /*1170*/  LDS.128 R8, [R57.X4+0x5400] ;  /* 0x0054000039087984 */ /* 0x000e680000004c00 */
[----:B------:R-:W2:Y:S04]  /*1180*/  LDS.128 R4, [R57.X4+0x5410] ;  /* 0x0054100039047984 */ /* 0x000ea80000004c00 */
[----:B------:R-:W3:Y:S04]  /*1190*/  LDS.128 R20, [R57.X4+0x4000] ;  /* 0x0040000039147984 */ /* 0x000ee80000004c00 */
[----:B------:R-:W4:Y:S01]  /*11a0*/  LDS.128 R12, [R57.X4+0x4010] ;  /* 0x00401000390c7984 */ /* 0x000f220000004c00 */
[----:B------:R-:W-:-:S04]  /*11b0*/  IMAD.WIDE.U32 R16, R51, 0x10, RZ ;  /* 0x0000001033107825 */ /* 0x000fc800078e00ff */
[C---:B------:R-:W-:Y:S01]  /*11c0*/  IMAD.SHL.U32 R61, R49.reuse, 0x1000, RZ ;  /* 0x00001000313d7824 */ /* 0x040fe200078e00ff */
[----:B------:R-:W-:-:S04]  /*11d0*/  SHF.L.U64.HI R49, R49, 0xc, R50 ;  /* 0x0000000c31317819 */ /* 0x000fc80000010232 */
[----:B------:R-:W-:Y:S02]  /*11e0*/  LOP3.LUT R60, R61, R16, RZ, 0xfc, !PT ;  /* 0x000000103d3c7212 */ /* 0x000fe400078efcff */
[----:B------:R-:W-:-:S05]  /*11f0*/  LOP3.LUT R61, R49, R17, RZ, 0xfc, !PT ;  /* 0x00000011313d7212 */ /* 0x000fca00078efcff */
[----:B------:R-:W-:-:S05]  /*1200*/  IMAD.WIDE R60, R48, 0x2, R60 ;  /* 0x00000002303c7825 */ /* 0x000fca00078e023c */
[C---:B------:R-:W-:Y:S02]  /*1210*/  IADD3 R42, P5, R60.reuse, c[0x0][0x168], RZ ;  /* 0x00005a003c2a7a10 */ /* 0x040fe40007fbe0ff */
[C---:B------:R-:W-:Y:S02]  /*1220*/  IADD3 R40, P0, R60.reuse, c[0x0][0x180], RZ ;  /* 0x000060003c287a10 */ /* 0x040fe40007f1e0ff */
[----:B-1----:R-:W-:Y:S02]  /*1230*/  F2FP.PACK_AB R8, R9, R8 ;  /* 0x000000080908723e */ /* 0x002fe400000000ff */
[----:B------:R-:W-:Y:S02]  /*1240*/  F2FP.PACK_AB R9, R11, R10 ;  /* 0x0000000a0b09723e */ /* 0x000fe400000000ff */
[----:B--2---:R-:W-:Y:S02]  /*1250*/  F2FP.PACK_AB R10, R5, R4 ;  /* 0x00000004050a723e */ /* 0x004fe400000000ff */
[----:B------:R-:W-:-:S02]  /*1260*/  IADD3 R50, P1, R60, c[0x0][0x168], RZ ;  /* 0x00005a003c327a10 */ /* 0x000fc40007f3e0ff */
[----:B------:R-:W-:Y:S02]  /*1270*/  IADD3 R42, P4, R42, 0x20000, RZ ;  /* 0x000200002a2a7810 */ /* 0x000fe40007f9e0ff */
[----:B------:R-:W-:Y:S02]  /*1280*/  IADD3.X R4, R61, c[0x0][0x16c], RZ, P5, !PT ;  /* 0x00005b003d047a10 */ /* 0x000fe40002ffe4ff */
[----:B---3--:R-:W-:Y:S02]  /*1290*/  F2FP.PACK_AB R16, R21, R20 ;  /* 0x000000141510723e */ /* 0x008fe400000000ff */
[----:B------:R-:W-:Y:S02]  /*12a0*/  F2FP.PACK_AB R17, R23, R22 ;  /* 0x000000161711723e */ /* 0x000fe400000000ff */
[----:B----4-:R-:W-:Y:S02]  /*12b0*/  F2FP.PACK_AB R18, R13, R12 ;  /* 0x0000000c0d12723e */ /* 0x010fe400000000ff */
[----:B------:R-:W-:-:S02]  /*12c0*/  F2FP.PACK_AB R19, R15, R14 ;  /* 0x0000000e0f13723e */ /* 0x000fc400000000ff */
[----:B------:R-:W-:Y:S02]  /*12d0*/  IADD3.X R41, R61, c[0x0][0x184], RZ, P0, !PT ;  /* 0x000061003d297a10 */ /* 0x000fe400007fe4ff */
[----:B------:R-:W-:Y:S01]  /*12e0*/  F2FP.PACK_AB R11, R7, R6 ;  /* 0x00000006070b723e */ /* 0x000fe200000000ff */
[----:B------:R-:W-:Y:S01]  /*12f0*/  IMAD.X R43, RZ, RZ, R4, P4 ;  /* 0x000000ffff2b7224 */ /* 0x000fe200020e0604 */
[----:B------:R-:W-:Y:S01]  /*1300*/  IADD3.X R51, R61, c[0x0][0x16c], RZ, P1, !PT ;  /* 0x00005b003d337a10 */ /* 0x000fe20000ffe4ff */
[----:B------:R-:W-:Y:S04]  /*1310*/  @P3 STG.E.128 [R40.64], R16 ;  /* 0x0000001028003986 */ /* 0x000fe8000c101d04 */
[----:B------:R-:W-:Y:S04]  /*1320*/  @P2 STG.E.128 [R40.64+0x20000], R8 ;  /* 0x0200000828002986 */ /* 0x000fe8000c101d04 */
[----:B------:R-:W-:Y:S06]  /*1330*/  BAR.SYNC 0x0 ;  /* 0x0000000000007b1d */ /* 0x000fec0000000000 */
[----:B------:R-:W-:Y:S01]  /*1340*/  @!PT LDS RZ, [RZ] ;  /* 0x00000000fffff984 */ /* 0x000fe20000000800 */
[----:B------:R-:W-:Y:S01]  /*1350*/  @!PT LDS RZ, [RZ] ;  /* 0x00000000fffff984 */ /* 0x000fe20000000800 */
[----:B------:R-:W-:Y:S01]  /*1360*/  @!PT LDS RZ, [RZ] ;  /* 0x00000000fffff984 */ /* 0x000fe20000000800 */
[----:B------:R1:W-:Y:S04]  /*1370*/  LDGSTS.E.BYPASS.128 [R52+0x3000], [R50.64+0x40], P3 ;  /* 0x0300004032347fae */ /* 0x0003e80009901c44 */
[----:B------:R2:W-:Y:S04]  /*1380*/  LDGSTS.E.BYPASS.128 [R3+0x3000], [R42.64+0x40], P2 ;  /* 0x030000402a037fae */ /* 0x0005e80009101c44 */
[----:B------:R-:W0:Y:S01]  /*1390*/  LDGDEPBAR ;  /* 0x00000000000079af */ /* 0x000e220000000000 */
[----:B------:R-:W-:-:S04]  /*13a0*/  DEPBAR.LE SB0, 0x0 ;  /* 0x000080000000791a */ /* 0x000fc80000000000 */
[----:B------:R-:W-:Y:S06]  /*13b0*/  BAR.SYNC 0x0 ;  /* 0x0000000000007b1d */ /* 0x000fec0000000000 */
[----:B------:R-:W-:Y:S04]  /*13c0*/  LDSM.16.MT88.4 R12, [R53+0x3000] ;  /* 0x00300000350c783b */ /* 0x000fe80000004200 */
[----:B------:R-:W3:Y:S04]  /*13d0*/  LDSM.16.MT88.4 R28, [R53+0x2000] ;  /* 0x00200000351c783b */ /* 0x000ee80000004200 */
[----:B------:R-:W4:Y:S04]  /*13e0*/  LDSM.16.M88.4 R20, [R56] ;  /* 0x000000003814783b */ /* 0x000f280000000200 */
[----:B------:R-:W-:Y:S04]  /*13f0*/  LDSM.16.MT88.4 R16, [R2+0x3000] ;  /* 0x003000000210783b */ /* 0x000fe80000004200 */
[----:B------:R-:W1:Y:S04]  /*1400*/  LDSM.16.MT88.4 R24, [R2+0x2000] ;  /* 0x002000000218783b */ /* 0x000e680000004200 */
[----:B------:R-:W-:Y:S04]  /*1410*/  LDSM.16.MT88.4 R8, [R53+0x3400] ;  /* 0x003400003508783b */ /* 0x000fe80000004200 */
[----:B------:R-:W2:Y:S04]  /*1420*/  LDSM.16.MT88.4 R4, [R53+0x2400] ;  /* 0x002400003504783b */ /* 0x000ea80000004200 */
[----:B------:R-:W-:Y:S01]  /*1430*/  LDSM.16.MT88.4 R32, [R2+0x2400] ;  /* 0x002400000220783b */ /* 0x000fe20000004200 */
[----:B---3--:R-:W-:-:S02]  /*1440*/  HMUL2 R12, R12, R28 ;  /* 0x0000001c0c0c7232 */ /* 0x008fc40000000000 */
[----:B------:R-:W-:Y:S02]  /*1450*/  HMUL2 R13, R13, R29 ;  /* 0x0000001d0d0d7232 */ /* 0x000fe40000000000 */
[----:B------:R-:W-:Y:S02]  /*1460*/  HMUL2 R30, R14, R30 ;  /* 0x0000001e0e1e7232 */ /* 0x000fe40000000000 */
[----:B------:R-:W-:-:S03]  /*1470*/  HMUL2 R31, R15, R31 ;  /* 0x0000001f0f1f7232 */ /* 0x000fc60000000000 */
[----:B----4-:R5:W5:Y:S01]  /*1480*/  HMMA.16816.F32 R36, R20, R12, RZ ;  /* 0x0000000c1424723c */ /* 0x010b6200000018ff */
[----:B-1----:R-:W-:Y:S02]  /*1490*/  HMUL2 R26, R18, R26 ;  /* 0x0000001a121a7232 */ /* 0x002fe40000000000 */
[----:B------:R-:W-:-:S04]  /*14a0*/  HMUL2 R27, R19, R27 ;  /* 0x0000001b131b7232 */ /* 0x000fc80000000000 */
[----:B-----5:R-:W-:Y:S02]  /*14b0*/  HMUL2 R12, R16, R24 ;  /* 0x00000018100c7232 */ /* 0x020fe40000000000 */
[----:B------:R-:W-:Y:S01]  /*14c0*/  HMUL2 R13, R17, R25 ;  /* 0x00000019110d7232 */ /* 0x000fe20000000000 */
[C---:B------:R-:W5:Y:S01]  /*14d0*/  HMMA.16816.F32 R28, R20.reuse, R30, RZ ;  /* 0x0000001e141c723c */ /* 0x040f6200000018ff */
[----:B------:R-:W1:Y:S07]  /*14e0*/  LDSM.16.M88.4 R16, [R54] ;  /* 0x000000003610783b */ /* 0x000e6e0000000200 */
[C---:B------:R-:W5:Y:S08]  /*14f0*/  HMMA.16816.F32 R12, R20.reuse, R12, RZ ;  /* 0x0000000c140c723c */ /* 0x040f7000000018ff */
[----:B------:R5:W5:Y:S02]  /*1500*/  HMMA.16816.F32 R20, R20, R26, RZ ;  /* 0x0000001a1414723c */ /* 0x000b6400000018ff */
[----:B-----5:R-:W3:Y:S01]  /*1510*/  LDSM.16.MT88.4 R24, [R2+0x3400] ;  /* 0x003400000218783b */ /* 0x020ee20000004200 */
[----:B--2---:R-:W-:-:S02]  /*1520*/  HMUL2 R4, R8, R4 ;  /* 0x0000000408047232 */ /* 0x004fc40000000000 */
[----:B------:R-:W-:Y:S02]  /*1530*/  HMUL2 R5, R9, R5 ;  /* 0x0000000509057232 */ /* 0x000fe40000000000 */
[----:B------:R-:W-:Y:S02]  /*1540*/  HMUL2 R6, R10, R6 ;  /* 0x000000060a067232 */ /* 0x000fe40000000000 */
[----:B------:R-:W-:Y:S02]  /*1550*/  HMUL2 R7, R11, R7 ;  /* 0x000000070b077232 */ /* 0x000fe40000000000 */
[----:B------:R-:W-:Y:S01]  /*1560*/  LDSM.16.MT88.4 R8, [R53+0x3800] ;  /* 0x003800003508783b */ /* 0x000fe20000004200 */
[C---:B-1----:R-:W5:Y:S08]  /*1570*/  HMMA.16816.F32 R36, R16.reuse, R4, R36 ;  /* 0x000000041024723c */ /* 0x042f700000001824 */
[----:B------:R5:W5:Y:S02]  /*1580*/  HMMA.16816.F32 R28, R16, R6, R28 ;  /* 0x00000006101c723c */ /* 0x000b64000000181c */
[----:B-----5:R-:W1:Y:S01]  /*1590*/  LDSM.16.MT88.4 R4, [R53+0x2800] ;  /* 0x002800003504783b */ /* 0x020e620000004200 */
[----:B---3--:R-:W-:-:S02]  /*15a0*/  HMUL2 R24, R24, R32 ;  /* 0x0000002018187232 */ /* 0x008fc40000000000 */
[----:B------:R-:W-:Y:S02]  /*15b0*/  HMUL2 R25, R25, R33 ;  /* 0x0000002119197232 */ /* 0x000fe40000000000 */
[----:B------:R-:W-:Y:S02]  /*15c0*/  HMUL2 R26, R26, R34 ;  /* 0x000000221a1a7232 */ /* 0x000fe40000000000 */
[----:B------:R-:W-:Y:S02]  /*15d0*/  HMUL2 R27, R27, R35 ;  /* 0x000000231b1b7232 */ /* 0x000fe40000000000 */
[----:B------:R-:W-:Y:S01]  /*15e0*/  LDSM.16.MT88.4 R32, [R2+0x3800] ;  /* 0x003800000220783b */ /* 0x000fe20000004200 */
[C---:B------:R-:W5:Y:S08]  /*15f0*/  HMMA.16816.F32 R12, R16.reuse, R24, R12 ;  /* 0x00000018100c723c */ /* 0x040f70000000180c */
[----:B------:R5:W5:Y:S02]  /*1600*/  HMMA.16816.F32 R16, R16, R26, R20 ;  /* 0x0000001a1010723c */ /* 0x000b640000001814 */
[----:B-----5:R-:W2:Y:S04]  /*1610*/  LDSM.16.MT88.4 R24, [R2+0x2800] ;  /* 0x002800000218783b */ /* 0x020ea80000004200 */
[----:B------:R-:W3:Y:S01]  /*1620*/  LDSM.16.M88.4 R20, [R55] ;  /* 0x000000003714783b */ /* 0x000ee20000000200 */
[----:B-1----:R-:W-:-:S02]  /*1630*/  HMUL2 R4, R8, R4 ;  /* 0x0000000408047232 */ /* 0x002fc40000000000 */
[----:B------:R-:W-:Y:S02]  /*1640*/  HMUL2 R5, R9, R5 ;  /* 0x0000000509057232 */ /* 0x000fe40000000000 */
[----:B------:R-:W-:Y:S02]  /*1650*/  HMUL2 R6, R10, R6 ;  /* 0x000000060a067232 */ /* 0x000fe40000000000 */
[----:B------:R-:W-:Y:S02]  /*1660*/  HMUL2 R7, R11, R7 ;  /* 0x000000070b077232 */ /* 0x000fe40000000000 */
[----:B------:R-:W-:Y:S01]  /*1670*/  LDSM.16.MT88.4 R8, [R53+0x3c00] ;  /* 0x003c00003508783b */ /* 0x000fe20000004200 */
[----:B--2---:R-:W-:Y:S02]  /*1680*/  HMUL2 R24, R32, R24 ;  /* 0x0000001820187232 */ /* 0x004fe40000000000 */
[----:B------:R-:W-:Y:S02]  /*1690*/  HMUL2 R25, R33, R25 ;  /* 0x0000001921197232 */ /* 0x000fe40000000000 */
[----:B------:R-:W-:-:S02]  /*16a0*/  HMUL2 R26, R34, R26 ;  /* 0x0000001a221a7232 */ /* 0x000fc40000000000 */
[----:B------:R-:W-:Y:S01]  /*16b0*/  HMUL2 R27, R35, R27 ;  /* 0x0000001b231b7232 */ /* 0x000fe20000000000 */
[C---:B---3--:R-:W5:Y:S01]  /*16c0*/  HMMA.16816.F32 R36, R20.reuse, R4, R36 ;  /* 0x000000041424723c */ /* 0x048f620000001824 */
[----:B------:R-:W-:Y:S07]  /*16d0*/  LDSM.16.MT88.4 R32, [R2+0x3c00] ;  /* 0x003c00000220783b */ /* 0x000fee0000004200 */
[C---:B------:R5:W5:Y:S02]  /*16e0*/  HMMA.16816.F32 R28, R20.reuse, R6, R28 ;  /* 0x00000006141c723c */ /* 0x040b64000000181c */
[----:B-----5:R-:W1:Y:S06]  /*16f0*/  LDSM.16.MT88.4 R4, [R53+0x2c00] ;  /* 0x002c00003504783b */ /* 0x020e6c0000004200 */
        /* <DEDUP_REMOVED lines=8> */
[----:B--2---:R-:W-:Y:S02]  /*1780*/  HMUL2 R24, R32, R24 ;  /* 0x0000001820187232 */ /* 0x004fe40000000000 */
[----:B------:R-:W-:Y:S02]  /*1790*/  HMUL2 R25, R33, R25 ;  /* 0x0000001921197232 */ /* 0x000fe40000000000 */
[----:B------:R-:W-:-:S02]  /*17a0*/  HMUL2 R26, R34, R26 ;  /* 0x0000001a221a7232 */ /* 0x000fc40000000000 */
[----:B------:R-:W-:Y:S01]  /*17b0*/  HMUL2 R27, R35, R27 ;  /* 0x0000001b231b7232 */ /* 0x000fe20000000000 */
[C---:B---3--:R-:W5:Y:S08]  /*17c0*/  HMMA.16816.F32 R36, R16.reuse, R4, R36 ;  /* 0x000000041024723c */ /* 0x048f700000001824 */
[C---:B------:R-:W5:Y:S08]  /*17d0*/  HMMA.16816.F32 R28, R16.reuse, R6, R28 ;  /* 0x00000006101c723c */ /* 0x040f70000000181c */
[C---:B------:R-:W5:Y:S08]  /*17e0*/  HMMA.16816.F32 R12, R16.reuse, R24, R12 ;  /* 0x00000018100c723c */ /* 0x040f70000000180c */
[----:B------:R-:W5:Y:S02]  /*17f0*/  HMMA.16816.F32 R20, R16, R26, R20 ;  /* 0x0000001a1014723c */ /* 0x000f640000001814 */
[----:B-----5:R-:W-:Y:S04]  /*1800*/  STS.64 [R58+0x4000], R36 ;  /* 0x004000243a007388 */ /* 0x020fe80000000a00 */
        /* <DEDUP_REMOVED lines=12> */
[----:B-1----:R-:W-:-:S02]  /*18d0*/  F2FP.PACK_AB R24, R25, R24 ;  /* 0x000000181918723e */ /* 0x002fc400000000ff */
[----:B------:R-:W-:Y:S02]  /*18e0*/  F2FP.PACK_AB R25, R27, R26 ;  /* 0x0000001a1b19723e */ /* 0x000fe400000000ff */
[----:B--2---:R-:W-:Y:S02]  /*18f0*/  F2FP.PACK_AB R8, R9, R8 ;  /* 0x000000080908723e */ /* 0x004fe400000000ff */
[----:B------:R-:W-:Y:S02]  /*1900*/  F2FP.PACK_AB R9, R11, R10 ;  /* 0x0000000a0b09723e */ /* 0x000fe400000000ff */
[----:B---3--:R-:W-:Y:S02]  /*1910*/  F2FP.PACK_AB R26, R17, R16 ;  /* 0x00000010111a723e */ /* 0x008fe400000000ff */
[----:B------:R-:W-:Y:S02]  /*1920*/  F2FP.PACK_AB R27, R19, R18 ;  /* 0x00000012131b723e */ /* 0x000fe400000000ff */
[----:B----4-:R-:W-:-:S02]  /*1930*/  F2FP.PACK_AB R10, R5, R4 ;  /* 0x00000004050a723e */ /* 0x010fc400000000ff */
[----:B------:R-:W-:Y:S01]  /*1940*/  F2FP.PACK_AB R11, R7, R6 ;  /* 0x00000006070b723e */ /* 0x000fe200000000ff */
[----:B------:R-:W-:Y:S04]  /*1950*/  @P3 STG.E.128 [R40.64+0x40], R24 ;  /* 0x0000401828003986 */ /* 0x000fe8000c101d04 */
        /* <DEDUP_REMOVED lines=191> */
[----:B------:R-:W-:-:S02]  /*2550*/  LEA R28, P0, R48, c[0x0][0x160], 0x1 ;  /* 0x00005800301c7a11 */ /* 0x000fc400078008ff */
[----:B-1----:R-:W-:Y:S02]  /*2560*/  F2FP.PACK_AB R24, R25, R24 ;  /* 0x000000181918723e */ /* 0x002fe400000000ff */
[----:B------:R-:W-:Y:S02]  /*2570*/  F2FP.PACK_AB R25, R27, R26 ;  /* 0x0000001a1b19723e */ /* 0x000fe400000000ff */
[----:B--2---:R-:W-:Y:S02]  /*2580*/  F2FP.PACK_AB R8, R9, R8 ;  /* 0x000000080908723e */ /* 0x004fe400000000ff */
[----:B------:R-:W-:Y:S02]  /*2590*/  F2FP.PACK_AB R9, R11, R10 ;  /* 0x0000000a0b09723e */ /* 0x000fe400000000ff */
[----:B---3--:R-:W-:Y:S02]  /*25a0*/  F2FP.PACK_AB R26, R17, R16 ;  /* 0x00000010111a723e */ /* 0x008fe400000000ff */
[----:B------:R-:W-:-:S02]  /*25b0*/  F2FP.PACK_AB R27, R19, R18 ;  /* 0x00000012131b723e */ /* 0x000fc400000000ff */
[----:B----4-:R-:W-:Y:S02]  /*25c0*/  F2FP.PACK_AB R10, R5, R4 ;  /* 0x00000004050a723e */ /* 0x010fe400000000ff */
[----:B------:R-:W-:Y:S01]  /*25d0*/  F2FP.PACK_AB R11, R7, R6 ;  /* 0x00000006070b723e */ /* 0x000fe200000000ff */
[----:B------:R-:W-:Y:S04]  /*25e0*/  @P3 STG.E.128 [R40.64+0xc0], R24 ;  /* 0x0000c01828003986 */ /* 0x000fe8000c101d04 */
[----:B------:R-:W-:Y:S04]  /*25f0*/  @P2 STG.E.128 [R40.64+0x200c0], R8 ;  /* 0x0200c00828002986 */ /* 0x000fe8000c101d04 */
[----:B------:R-:W-:Y:S06]  /*2600*/  BAR.SYNC 0x0 ;  /* 0x0000000000007b1d */ /* 0x000fec0000000000 */
[----:B------:R-:W-:Y:S01]  /*2610*/  @!PT LDS RZ, [RZ] ;  /* 0x00000000fffff984 */ /* 0x000fe20000000800 */
[----:B------:R-:W-:Y:S01]  /*2620*/  @!PT LDS RZ, [RZ] ;  /* 0x00000000fffff984 */ /* 0x000fe20000000800 */
[----:B------:R-:W-:Y:S01]  /*2630*/  @!PT LDS RZ, [RZ] ;  /* 0x00000000fffff984 */ /* 0x000fe20000000800 */
[----:B------:R1:W-:Y:S04]  /*2640*/  LDGSTS.E.BYPASS.128 [R52+0x3000], [R50.64+0x100], !PT ;  /* 0x0300010032347fae */ /* 0x0003e8000f901c44 */
[----:B------:R2:W-:Y:S04]  /*2650*/  LDGSTS.E.BYPASS.128 [R3+0x3000], [R42.64+0x100], !PT ;  /* 0x030001002a037fae */ /* 0x0005e8000f901c44 */
[----:B------:R-:W0:Y:S01]  /*2660*/  LDGDEPBAR ;  /* 0x00000000000079af */ /* 0x000e220000000000 */
[----:B------:R-:W-:-:S04]  /*2670*/  SHF.R.S32.HI R5, RZ, 0x1f, R48 ;  /* 0x0000001fff057819 */ /* 0x000fc80000011430 */
[----:B------:R-:W-:Y:S02]  /*2680*/  LEA.HI.X R5, R48, c[0x0][0x164], R5, 0x1, P0 ;  /* 0x0000590030057a11 */ /* 0x000fe400000f0c05 */
[C---:B------:R-:W-:Y:S02]  /*2690*/  IADD3 R20, P0, R28.reuse, R45, RZ ;  /* 0x0000002d1c147210 */ /* 0x040fe40007f1e0ff */
[----:B------:R-:W-:-:S03]  /*26a0*/  IADD3 R28, P1, R28, R47, RZ ;  /* 0x0000002f1c1c7210 */ /* 0x000fc60007f3e0ff */
[C---:B------:R-:W-:Y:S02]  /*26b0*/  IMAD.X R21, R5.reuse, 0x1, R44, P0 ;  /* 0x0000000105157824 */ /* 0x040fe400000e062c */
[----:B------:R-:W-:Y:S01]  /*26c0*/  IMAD.X R29, R5, 0x1, R46, P1 ;  /* 0x00000001051d7824 */ /* 0x000fe200008e062e */
[----:B------:R-:W-:-:S04]  /*26d0*/  DEPBAR.LE SB0, 0x0 ;  /* 0x000080000000791a */ /* 0x000fc80000000000 */
[----:B------:R-:W-:Y:S06]  /*26e0*/  BAR.SYNC 0x0 ;  /* 0x0000000000007b1d */ /* 0x000fec0000000000 */
[----:B------:R-:W-:-:S04]  /*26f0*/  DEPBAR.LE SB0, 0x0 ;  /* 0x000080000000791a */ /* 0x000fc80000000000 */
[----:B------:R-:W-:Y:S06]  /*2700*/  BAR.SYNC 0x0 ;  /* 0x0000000000007b1d */ /* 0x000fec0000000000 */
[----:B------:R-:W-:Y:S01]  /*2710*/  @!PT LDS RZ, [RZ] ;  /* 0x00000000fffff984 */ /* 0x000fe20000000800 */
[----:B------:R-:W-:Y:S01]  /*2720*/  @!PT LDS RZ, [RZ] ;  /* 0x00000000fffff984 */ /* 0x000fe20000000800 */
[----:B------:R-:W-:Y:S01]  /*2730*/  @!PT LDS RZ, [RZ] ;  /* 0x00000000fffff984 */ /* 0x000fe20000000800 */
[----:B------:R3:W-:Y:S04]  /*2740*/  LDGSTS.E.BYPASS.128 [R52+0x3000], [R20.64], P3 ;  /* 0x0300000014347fae */ /* 0x0007e80009901c44 */
[----:B------:R4:W-:Y:S04]  /*2750*/  LDGSTS.E.BYPASS.128 [R3+0x3000], [R28.64], P2 ;  /* 0x030000001c037fae */ /* 0x0009e80009101c44 */
[----:B------:R-:W0:Y:S01]  /*2760*/  LDGDEPBAR ;  /* 0x00000000000079af */ /* 0x000e220000000000 */
[----:B------:R-:W-:-:S04]  /*2770*/  DEPBAR.LE SB0, 0x0 ;  /* 0x000080000000791a */ /* 0x000fc80000000000 */
[----:B------:R-:W-:Y:S06]  /*2780*/  BAR.SYNC 0x0 ;  /* 0x0000000000007b1d */ /* 0x000fec0000000000 */
[----:B------:R-:W-:Y:S04]  /*2790*/  LDSM.16.MT88.4 R12, [R53+0x3000] ;  /* 0x00300000350c783b */ /* 0x000fe80000004200 */
[----:B------:R-:W4:Y:S04]  /*27a0*/  LDSM.16.MT88.4 R24, [R53+0x2000] ;  /* 0x002000003518783b */ /* 0x000f280000004200 */
[----:B------:R-:W-:Y:S04]  /*27b0*/  LDSM.16.MT88.4 R4, [R2+0x3000] ;  /* 0x003000000204783b */ /* 0x000fe80000004200 */
[----:B------:R-:W4:Y:S04]  /*27c0*/  LDSM.16.MT88.4 R8, [R2+0x2000] ;  /* 0x002000000208783b */ /* 0x000f280000004200 */
[----:B-1----:R-:W1:Y:S04]  /*27d0*/  LDSM.16.M88.4 R48, [R56] ;  /* 0x000000003830783b */ /* 0x002e680000000200 */
[----:B------:R-:W-:Y:S04]  /*27e0*/  LDSM.16.MT88.4 R16, [R53+0x3400] ;  /* 0x003400003510783b */ /* 0x000fe80000004200 */
[----:B---3--:R-:W3:Y:S04]  /*27f0*/  LDSM.16.MT88.4 R20, [R53+0x2400] ;  /* 0x002400003514783b */ /* 0x008ee80000004200 */
[----:B------:R-:W3:Y:S04]  /*2800*/  LDSM.16.M88.4 R36, [R54] ;  /* 0x000000003624783b */ /* 0x000ee80000000200 */
[----:B--2---:R-:W-:Y:S04]  /*2810*/  LDSM.16.MT88.4 R40, [R2+0x3400] ;  /* 0x003400000228783b */ /* 0x004fe80000004200 */
[----:B------:R-:W2:Y:S04]  /*2820*/  LDSM.16.MT88.4 R44, [R2+0x2400] ;  /* 0x00240000022c783b */ /* 0x000ea80000004200 */
[----:B----4-:R-:W-:Y:S01]  /*2830*/  LDSM.16.M88.4 R28, [R55] ;  /* 0x00000000371c783b */ /* 0x010fe20000000200 */
[----:B------:R-:W-:-:S02]  /*2840*/  HMUL2 R12, R12, R24 ;  /* 0x000000180c0c7232 */ /* 0x000fc40000000000 */
[----:B------:R-:W-:Y:S02]  /*2850*/  HMUL2 R13, R13, R25 ;  /* 0x000000190d0d7232 */ /* 0x000fe40000000000 */
[----:B------:R-:W-:Y:S02]  /*2860*/  HMUL2 R26, R14, R26 ;  /* 0x0000001a0e1a7232 */ /* 0x000fe40000000000 */
[----:B------:R-:W-:Y:S02]  /*2870*/  HMUL2 R27, R15, R27 ;  /* 0x0000001b0f1b7232 */ /* 0x000fe40000000000 */
[----:B------:R-:W-:Y:S02]  /*2880*/  HMUL2 R4, R4, R8 ;  /* 0x0000000804047232 */ /* 0x000fe40000000000 */
[----:B------:R-:W-:Y:S02]  /*2890*/  HMUL2 R5, R5, R9 ;  /* 0x0000000905057232 */ /* 0x000fe40000000000 */
[----:B------:R-:W-:-:S02]  /*28a0*/  HMUL2 R6, R6, R10 ;  /* 0x0000000a06067232 */ /* 0x000fc40000000000 */
[----:B------:R-:W-:Y:S01]  /*28b0*/  HMUL2 R7, R7, R11 ;  /* 0x0000000b07077232 */ /* 0x000fe20000000000 */
[C---:B-1----:R-:W5:Y:S01]  /*28c0*/  HMMA.16816.F32 R32, R48.reuse, R12, RZ ;  /* 0x0000000c3020723c */ /* 0x042f6200000018ff */
[----:B------:R-:W-:Y:S07]  /*28d0*/  LDSM.16.MT88.4 R8, [R53+0x2800] ;  /* 0x002800003508783b */ /* 0x000fee0000004200 */
[C---:B------:R-:W5:Y:S08]  /*28e0*/  HMMA.16816.F32 R24, R48.reuse, R26, RZ ;  /* 0x0000001a3018723c */ /* 0x040f7000000018ff */
[C---:B------:R-:W5:Y:S08]  /*28f0*/  HMMA.16816.F32 R12, R48.reuse, R4, RZ ;  /* 0x00000004300c723c */ /* 0x040f7000000018ff */
[----:B------:R5:W5:Y:S02]  /*2900*/  HMMA.16816.F32 R48, R48, R6, RZ ;  /* 0x000000063030723c */ /* 0x000b6400000018ff */
[----:B-----5:R-:W1:Y:S01]  /*2910*/  LDSM.16.MT88.4 R4, [R53+0x3800] ;  /* 0x003800003504783b */ /* 0x020e620000004200 */
[----:B---3--:R-:W-:-:S02]  /*2920*/  HMUL2 R16, R16, R20 ;  /* 0x0000001410107232 */ /* 0x008fc40000000000 */
[----:B------:R-:W-:Y:S02]  /*2930*/  HMUL2 R17, R17, R21 ;  /* 0x0000001511117232 */ /* 0x000fe40000000000 */
[----:B------:R-:W-:Y:S02]  /*2940*/  HMUL2 R18, R18, R22 ;  /* 0x0000001612127232 */ /* 0x000fe40000000000 */
[----:B------:R-:W-:Y:S02]  /*2950*/  HMUL2 R19, R19, R23 ;  /* 0x0000001713137232 */ /* 0x000fe40000000000 */
[----:B------:R-:W-:Y:S01]  /*2960*/  LDSM.16.MT88.4 R20, [R2+0x3800] ;  /* 0x003800000214783b */ /* 0x000fe20000004200 */
[C---:B------:R-:W-:Y:S08]  /*2970*/  HMMA.16816.F32 R32, R36.reuse, R16, R32 ;  /* 0x000000102420723c */ /* 0x040ff00000001820 */
[----:B------:R5:W5:Y:S02]  /*2980*/  HMMA.16816.F32 R24, R36, R18, R24 ;  /* 0x000000122418723c */ /* 0x000b640000001818 */
[----:B-----5:R-:W3:Y:S01]  /*2990*/  LDSM.16.MT88.4 R16, [R2+0x2800] ;  /* 0x002800000210783b */ /* 0x020ee20000004200 */
[----:B--2---:R-:W-:-:S02]  /*29a0*/  HMUL2 R40, R40, R44 ;  /* 0x0000002c28287232 */ /* 0x004fc40000000000 */
[----:B------:R-:W-:Y:S02]  /*29b0*/  HMUL2 R41, R41, R45 ;  /* 0x0000002d29297232 */ /* 0x000fe40000000000 */
[----:B------:R-:W-:Y:S02]  /*29c0*/  HMUL2 R42, R42, R46 ;  /* 0x0000002e2a2a7232 */ /* 0x000fe40000000000 */
[----:B------:R-:W-:-:S03]  /*29d0*/  HMUL2 R43, R43, R47 ;  /* 0x0000002f2b2b7232 */ /* 0x000fc60000000000 */
[----:B------:R-:W5:Y:S01]  /*29e0*/  HMMA.16816.F32 R12, R36, R40, R12 ;  /* 0x00000028240c723c */ /* 0x000f62000000180c */
[----:B-1----:R-:W-:Y:S02]  /*29f0*/  HMUL2 R10, R6, R10 ;  /* 0x0000000a060a7232 */ /* 0x002fe40000000000 */
[----:B------:R-:W-:-:S05]  /*2a00*/  HMUL2 R11, R7, R11 ;  /* 0x0000000b070b7232 */ /* 0x000fca0000000000 */
[----:B------:R5:W5:Y:S01]  /*2a10*/  HMMA.16816.F32 R48, R36, R42, R48 ;  /* 0x0000002a2430723c */ /* 0x000b620000001830 */
[----:B------:R-:W-:Y:S01]  /*2a20*/  HMUL2 R4, R4, R8 ;  /* 0x0000000804047232 */ /* 0x000fe20000000000 */
[----:B-----5:R-:W-:Y:S01]  /*2a30*/  LDSM.16.MT88.4 R36, [R53+0x3c00] ;  /* 0x003c00003524783b */ /* 0x020fe20000004200 */
[----:B------:R-:W-:-:S03]  /*2a40*/  HMUL2 R5, R5, R9 ;  /* 0x0000000905057232 */ /* 0x000fc60000000000 */
[----:B------:R-:W1:Y:S02]  /*2a50*/  LDSM.16.MT88.4 R40, [R53+0x2c00] ;  /* 0x002c00003528783b */ /* 0x000e640000004200 */
[C---:B------:R5:W-:Y:S02]  /*2a60*/  HMMA.16816.F32 R44, R28.reuse, R10, R24 ;  /* 0x0000000a1c2c723c */ /* 0x040be40000001818 */
[----:B-----5:R-:W-:Y:S04]  /*2a70*/  LDSM.16.MT88.4 R8, [R2+0x3c00] ;  /* 0x003c00000208783b */ /* 0x020fe80000004200 */
[----:B------:R-:W2:Y:S02]  /*2a80*/  LDSM.16.MT88.4 R24, [R2+0x2c00] ;  /* 0x002c00000218783b */ /* 0x000ea40000004200 */
[----:B------:R5:W5:Y:S02]  /*2a90*/  HMMA.16816.F32 R32, R28, R4, R32 ;  /* 0x000000041c20723c */ /* 0x000b640000001820 */
[----:B-----5:R-:W4:Y:S01]  /*2aa0*/  LDSM.16.M88.4 R4, [R0] ;  /* 0x000000000004783b */ /* 0x020f220000000200 */
[----:B---3--:R-:W-:-:S02]  /*2ab0*/  HMUL2 R16, R20, R16 ;  /* 0x0000001014107232 */ /* 0x008fc40000000000 */
[----:B------:R-:W-:Y:S02]  /*2ac0*/  HMUL2 R17, R21, R17 ;  /* 0x0000001115117232 */ /* 0x000fe40000000000 */
[----:B------:R-:W-:Y:S02]  /*2ad0*/  HMUL2 R18, R22, R18 ;  /* 0x0000001216127232 */ /* 0x000fe40000000000 */
[----:B------:R-:W-:-:S03]  /*2ae0*/  HMUL2 R19, R23, R19 ;  /* 0x0000001317137232 */ /* 0x000fc60000000000 */
[C---:B------:R-:W5:Y:S08]  /*2af0*/  HMMA.16816.F32 R12, R28.reuse, R16, R12 ;  /* 0x000000101c0c723c */ /* 0x040f70000000180c */
[----:B------:R-:W5:Y:S01]  /*2b00*/  HMMA.16816.F32 R48, R28, R18, R48 ;  /* 0x000000121c30723c */ /* 0x000f620000001830 */
[----:B-1----:R-:W-:Y:S02]  /*2b10*/  HMUL2 R36, R36, R40 ;  /* 0x0000002824247232 */ /* 0x002fe40000000000 */
[----:B------:R-:W-:-:S02]  /*2b20*/  HMUL2 R37, R37, R41 ;  /* 0x0000002925257232 */ /* 0x000fc40000000000 */
[----:B------:R-:W-:Y:S02]  /*2b30*/  HMUL2 R38, R38, R42 ;  /* 0x0000002a26267232 */ /* 0x000fe40000000000 */
[----:B------:R-:W-:Y:S02]  /*2b40*/  HMUL2 R39, R39, R43 ;  /* 0x0000002b27277232 */ /* 0x000fe40000000000 */
[----:B--2---:R-:W-:Y:S02]  /*2b50*/  HMUL2 R8, R8, R24 ;  /* 0x0000001808087232 */ /* 0x004fe40000000000 */
[----:B------:R-:W-:Y:S02]  /*2b60*/  HMUL2 R9, R9, R25 ;  /* 0x0000001909097232 */ /* 0x000fe40000000000 */
[----:B------:R-:W-:Y:S02]  /*2b70*/  HMUL2 R10, R10, R26 ;  /* 0x0000001a0a0a7232 */ /* 0x000fe40000000000 */
[----:B------:R-:W-:Y:S01]  /*2b80*/  HMUL2 R11, R11, R27 ;  /* 0x0000001b0b0b7232 */ /* 0x000fe20000000000 */
[C---:B----4-:R-:W5:Y:S08]  /*2b90*/  HMMA.16816.F32 R32, R4.reuse, R36, R32 ;  /* 0x000000240420723c */ /* 0x050f700000001820 */
[C---:B------:R-:W5:Y:S08]  /*2ba0*/  HMMA.16816.F32 R44, R4.reuse, R38, R44 ;  /* 0x00000026042c723c */ /* 0x040f70000000182c */
[C---:B-----5:R-:W5:Y:S08]  /*2bb0*/  HMMA.16816.F32 R12, R4.reuse, R8, R12 ;  /* 0x00000008040c723c */ /* 0x060f70000000180c */
[----:B------:R-:W5:Y:S01]  /*2bc0*/  HMMA.16816.F32 R48, R4, R10, R48 ;  /* 0x0000000a0430723c */ /* 0x000f620000001830 */
[----:B------:R-:W-:Y:S04]  /*2bd0*/  STS.64 [R58+0x4000], R32 ;  /* 0x004000203a007388 */ /* 0x000fe80000000a00 */
[----:B------:R-:W-:Y:S04]  /*2be0*/  STS.64 [R58+0x4500], R34 ;  /* 0x004500223a007388 */ /* 0x000fe80000000a00 */
[----:B------:R-:W-:Y:S04]  /*2bf0*/  STS.64 [R58+0x4020], R44 ;  /* 0x0040202c3a007388 */ /* 0x000fe80000000a00 */
[----:B------:R-:W-:Y:S04]  /*2c00*/  STS.64 [R58+0x4520], R46 ;  /* 0x0045202e3a007388 */ /* 0x000fe80000000a00 */
[----:B-----5:R-:W-:Y:S04]  /*2c10*/  STS.64 [R58+0x4040], R12 ;  /* 0x0040400c3a007388 */ /* 0x020fe80000000a00 */
        /* <DEDUP_REMOVED lines=8> */
[----:B------:R-:W-:-:S02]  /*2ca0*/  IADD3 R62, P0, R60, c[0x0][0x178], RZ ;  /* 0x00005e003c3e7a10 */ /* 0x000fc40007f1e0ff */
[----:B------:R-:W-:Y:S02]  /*2cb0*/  IADD3 R60, P1, R60, c[0x0][0x160], RZ ;  /* 0x000058003c3c7a10 */ /* 0x000fe40007f3e0ff */
[C---:B------:R-:W-:Y:S02]  /*2cc0*/  IADD3.X R63, R61.reuse, c[0x0][0x17c], RZ, P0, !PT ;  /* 0x00005f003d3f7a10 */ /* 0x040fe400007fe4ff */
[----:B------:R-:W-:Y:S02]  /*2cd0*/  IADD3.X R61, R61, c[0x0][0x164], RZ, P1, !PT ;  /* 0x000059003d3d7a10 */ /* 0x000fe40000ffe4ff */
[----:B------:R-:W-:-:S05]  /*2ce0*/  IADD3 R64, P0, R60, 0x20000, RZ ;  /* 0x000200003c407810 */ /* 0x000fca0007f1e0ff */
[----:B------:R-:W-:Y:S01]  /*2cf0*/  IMAD.X R65, RZ, RZ, R61, P0 ;  /* 0x000000ffff417224 */ /* 0x000fe200000e063d */
        /* <DEDUP_REMOVED lines=8> */
[----:B------:R-:W-:Y:S04]  /*2d80*/  @P3 STG.E.128 [R62.64], R28 ;  /* 0x0000001c3e003986 */ /* 0x000fe8000c101d04 */
[----:B------:R-:W-:Y:S04]  /*2d90*/  @P2 STG.E.128 [R62.64+0x20000], R16 ;  /* 0x020000103e002986 */ /* 0x000fe8000c101d04 */
[----:B------:R-:W-:Y:S06]  /*2da0*/  BAR.SYNC 0x0 ;  /* 0x0000000000007b1d */ /* 0x000fec0000000000 */
[----:B------:R-:W-:Y:S01]  /*2db0*/  @!PT LDS RZ, [RZ] ;  /* 0x00000000fffff984 */ /* 0x000fe20000000800 */
[----:B------:R-:W-:Y:S01]  /*2dc0*/  @!PT LDS RZ, [RZ] ;  /* 0x00000000fffff984 */ /* 0x000fe20000000800 */
[----:B------:R-:W-:Y:S01]  /*2dd0*/  @!PT LDS RZ, [RZ] ;  /* 0x00000000fffff984 */ /* 0x000fe20000000800 */
[----:B------:R-:W-:Y:S04]  /*2de0*/  LDGSTS.E.BYPASS.128 [R52+0x3000], [R60.64+0x40], P3 ;  /* 0x030000403c347fae */ /* 0x000fe80009901c44 */
[----:B------:R-:W-:Y:S04]  /*2df0*/  LDGSTS.E.BYPASS.128 [R3+0x3000], [R64.64+0x40], P2 ;  /* 0x0300004040037fae */ /* 0x000fe80009101c44 */
[----:B------:R-:W0:Y:S01]  /*2e00*/  LDGDEPBAR ;  /* 0x00000000000079af */ /* 0x000e220000000000 */
[----:B------:R-:W-:-:S04]  /*2e10*/  DEPBAR.LE SB0, 0x0 ;  /* 0x000080000000791a */ /* 0x000fc80000000000 */
[----:B------:R-:W-:Y:S06]  /*2e20*/  BAR.SYNC 0x0 ;  /* 0x0000000000007b1d */ /* 0x000fec0000000000 */
[----:B------:R-:W-:Y:S04]  /*2e30*/  LDSM.16.MT88.4 R4, [R53+0x3000] ;  /* 0x003000003504783b */ /* 0x000fe80000004200 */
[----:B------:R-:W1:Y:S04]  /*2e40*/  LDSM.16.MT88.4 R24, [R53+0x2000] ;  /* 0x002000003518783b */ /* 0x000e680000004200 */
[----:B------:R-:W-:Y:S04]  /*2e50*/  LDSM.16.MT88.4 R20, [R2+0x3000] ;  /* 0x003000000214783b */ /* 0x000fe80000004200 */
[----:B------:R-:W2:Y:S04]  /*2e60*/  LDSM.16.MT88.4 R40, [R2+0x2000] ;  /* 0x002000000228783b */ /* 0x000ea80000004200 */
[----:B------:R-:W3:Y:S04]  /*2e70*/  LDSM.16.M88.4 R12, [R56] ;  /* 0x00000000380c783b */ /* 0x000ee80000000200 */
[----:B------:R-:W-:Y:S04]  /*2e80*/  LDSM.16.MT88.4 R8, [R53+0x3400] ;  /* 0x003400003508783b */ /* 0x000fe80000004200 */
[----:B------:R-:W4:Y:S04]  /*2e90*/  LDSM.16.MT88.4 R16, [R53+0x2400] ;  /* 0x002400003510783b */ /* 0x000f280000004200 */
[----:B------:R-:W-:Y:S04]  /*2ea0*/  LDSM.16.MT88.4 R36, [R2+0x3400] ;  /* 0x003400000224783b */ /* 0x000fe80000004200 */
[----:B------:R-:W4:Y:S04]  /*2eb0*/  LDSM.16.MT88.4 R32, [R2+0x2400] ;  /* 0x002400000220783b */ /* 0x000f280000004200 */
[----:B------:R-:W4:Y:S01]  /*2ec0*/  LDSM.16.M88.4 R28, [R54] ;  /* 0x00000000361c783b */ /* 0x000f220000000200 */
[----:B-1----:R-:W-:-:S02]  /*2ed0*/  HMUL2 R24, R4, R24 ;  /* 0x0000001804187232 */ /* 0x002fc40000000000 */
[----:B------:R-:W-:Y:S02]  /*2ee0*/  HMUL2 R25, R5, R25 ;  /* 0x0000001905197232 */ /* 0x000fe40000000000 */
[----:B--2---:R-:W-:Y:S02]  /*2ef0*/  HMUL2 R40, R20, R40 ;  /* 0x0000002814287232 */ /* 0x004fe40000000000 */
[----:B------:R-:W-:Y:S02]  /*2f00*/  HMUL2 R41, R21, R41 ;  /* 0x0000002915297232 */ /* 0x000fe40000000000 */
[----:B------:R-:W-:Y:S02]  /*2f10*/  HMUL2 R6, R6, R26 ;  /* 0x0000001a06067232 */ /* 0x000fe40000000000 */
[----:B------:R-:W-:Y:S02]  /*2f20*/  HMUL2 R7, R7, R27 ;  /* 0x0000001b07077232 */ /* 0x000fe40000000000 */
[----:B------:R-:W-:Y:S01]  /*2f30*/  HMUL2 R22, R22, R42 ;  /* 0x0000002a16167232 */ /* 0x000fe20000000000 */
[----:B---3--:R-:W5:Y:S01]  /*2f40*/  HMMA.16816.F32 R24, R12, R24, RZ ;  /* 0x000000180c18723c */ /* 0x008f6200000018ff */
[----:B------:R-:W-:-:S07]  /*2f50*/  HMUL2 R23, R23, R43 ;  /* 0x0000002b17177232 */ /* 0x000fce0000000000 */
[C---:B------:R-:W5:Y:S08]  /*2f60*/  HMMA.16816.F32 R40, R12.reuse, R40, RZ ;  /* 0x000000280c28723c */ /* 0x040f7000000018ff */
[----:B------:R-:W5:Y:S01]  /*2f70*/  HMMA.16816.F32 R4, R12, R6, RZ ;  /* 0x000000060c04723c */ /* 0x000f6200000018ff */
[----:B----4-:R-:W-:Y:S02]  /*2f80*/  HMUL2 R8, R8, R16 ;  /* 0x0000001008087232 */ /* 0x010fe40000000000 */
[----:B------:R-:W-:-:S02]  /*2f90*/  HMUL2 R9, R9, R17 ;  /* 0x0000001109097232 */ /* 0x000fc40000000000 */
[----:B------:R-:W-:Y:S02]  /*2fa0*/  HMUL2 R32, R36, R32 ;  /* 0x0000002024207232 */ /* 0x000fe40000000000 */
[----:B------:R-:W-:Y:S02]  /*2fb0*/  HMUL2 R33, R37, R33 ;  /* 0x0000002125217232 */ /* 0x000fe40000000000 */
[----:B------:R-:W-:Y:S01]  /*2fc0*/  HMUL2 R20, R10, R18 ;  /* 0x000000120a147232 */ /* 0x000fe20000000000 */
[----:B-----5:R5:W-:Y:S01]  /*2fd0*/  HMMA.16816.F32 R24, R28, R8, R24 ;  /* 0x000000081c18723c */ /* 0x020be20000001818 */
[----:B------:R-:W-:Y:S02]  /*2fe0*/  HMUL2 R21, R11, R19 ;  /* 0x000000130b157232 */ /* 0x000fe40000000000 */
[----:B------:R-:W-:Y:S01]  /*2ff0*/  HMUL2 R44, R38, R34 ;  /* 0x00000022262c7232 */ /* 0x000fe20000000000 */
[----:B------:R-:W-:Y:S01]  /*3000*/  LDSM.16.MT88.4 R16, [R53+0x3800] ;  /* 0x003800003510783b */ /* 0x000fe20000004200 */
[----:B------:R-:W-:-:S03]  /*3010*/  HMUL2 R45, R39, R35 ;  /* 0x00000023272d7232 */ /* 0x000fc60000000000 */
[----:B------:R5:W-:Y:S02]  /*3020*/  HMMA.16816.F32 R40, R28, R32, R40 ;  /* 0x000000201c28723c */ /* 0x000be40000001828 */
[----:B-----5:R-:W1:Y:S04]  /*3030*/  LDSM.16.MT88.4 R8, [R53+0x2800] ;  /* 0x002800003508783b */ /* 0x020e680000004200 */
[----:B------:R-:W-:Y:S04]  /*3040*/  LDSM.16.MT88.4 R36, [R2+0x3800] ;  /* 0x003800000224783b */ /* 0x000fe80000004200 */
[----:B------:R-:W2:Y:S01]  /*3050*/  LDSM.16.MT88.4 R32, [R2+0x2800] ;  /* 0x002800000220783b */ /* 0x000ea20000004200 */
[----:B------:R-:W5:Y:S08]  /*3060*/  HMMA.16816.F32 R12, R12, R22, RZ ;  /* 0x000000160c0c723c */ /* 0x000f7000000018ff */
[----:B------:R5:W5:Y:S02]  /*3070*/  HMMA.16816.F32 R4, R28, R20, R4 ;  /* 0x000000141c04723c */ /* 0x000b640000001804 */
[----:B-----5:R-:W3:-:S14]  /*3080*/  LDSM.16.M88.4 R20, [R55] ;  /* 0x000000003714783b */ /* 0x020edc0000000200 */
[----:B------:R5:W5:Y:S01]  /*3090*/  HMMA.16816.F32 R12, R28, R44, R12 ;  /* 0x0000002c1c0c723c */ /* 0x000b62000000180c */
[----:B-1----:R-:W-:Y:S02]  /*30a0*/  HMUL2 R8, R16, R8 ;  /* 0x0000000810087232 */ /* 0x002fe40000000000 */
[----:B------:R-:W-:Y:S02]  /*30b0*/  HMUL2 R9, R17, R9 ;  /* 0x0000000911097232 */ /* 0x000fe40000000000 */
[----:B--2---:R-:W-:Y:S02]  /*30c0*/  HMUL2 R32, R36, R32 ;  /* 0x0000002024207232 */ /* 0x004fe40000000000 */
[----:B------:R-:W-:Y:S02]  /*30d0*/  HMUL2 R33, R37, R33 ;  /* 0x0000002125217232 */ /* 0x000fe40000000000 */
[----:B-----5:R-:W-:Y:S02]  /*30e0*/  HMUL2 R28, R18, R10 ;  /* 0x0000000a121c7232 */ /* 0x020fe40000000000 */
[----:B------:R-:W-:-:S02]  /*30f0*/  HMUL2 R29, R19, R11 ;  /* 0x0000000b131d7232 */ /* 0x000fc40000000000 */
[----:B------:R-:W-:Y:S01]  /*3100*/  HMUL2 R44, R38, R34 ;  /* 0x00000022262c7232 */ /* 0x000fe20000000000 */
[----:B------:R-:W-:Y:S01]  /*3110*/  LDSM.16.MT88.4 R16, [R53+0x2c00] ;  /* 0x002c00003510783b */ /* 0x000fe20000004200 */
[----:B------:R-:W-:Y:S01]  /*3120*/  HMUL2 R45, R39, R35 ;  /* 0x00000023272d7232 */ /* 0x000fe20000000000 */
[C---:B---3--:R5:W5:Y:S02]  /*3130*/  HMMA.16816.F32 R24, R20.reuse, R8, R24 ;  /* 0x000000081418723c */ /* 0x048b640000001818 */
[----:B-----5:R-:W1:Y:S04]  /*3140*/  LDSM.16.MT88.4 R8, [R53+0x3c00] ;  /* 0x003c00003508783b */ /* 0x020e680000004200 */
[----:B------:R-:W-:Y:S02]  /*3150*/  LDSM.16.MT88.4 R36, [R2+0x2c00] ;  /* 0x002c00000224783b */ /* 0x000fe40000004200 */
[C---:B------:R5:W-:Y:S02]  /*3160*/  HMMA.16816.F32 R40, R20.reuse, R32, R40 ;  /* 0x000000201428723c */ /* 0x040be40000001828 */
[----:B-----5:R-:W2:Y:S06]  /*3170*/  LDSM.16.MT88.4 R32, [R2+0x3c00] ;  /* 0x003c00000220783b */ /* 0x020eac0000004200 */
[C---:B------:R5:W5:Y:S02]  /*3180*/  HMMA.16816.F32 R28, R20.reuse, R28, R4 ;  /* 0x0000001c141c723c */ /* 0x040b640000001804 */
[----:B-----5:R-:W3:Y:S06]  /*3190*/  LDSM.16.M88.4 R4, [R0] ;  /* 0x000000000004783b */ /* 0x020eec0000000200 */
[----:B------:R-:W5:Y:S01]  /*31a0*/  HMMA.16816.F32 R12, R20, R44, R12 ;  /* 0x0000002c140c723c */ /* 0x000f62000000180c */
        /* <DEDUP_REMOVED lines=11> */
[----:B-----5:R-:W5:Y:S01]  /*3260*/  HMMA.16816.F32 R12, R4, R34, R12 ;  /* 0x00000022040c723c */ /* 0x020f62000000180c */
[----:B------:R-:W-:Y:S04]  /*3270*/  STS.64 [R58+0x4000], R24 ;  /* 0x004000183a007388 */ /* 0x000fe80000000a00 */
[----:B------:R-:W-:Y:S04]  /*3280*/  STS.64 [R58+0x4500], R26 ;  /* 0x0045001a3a007388 */ /* 0x000fe80000000a00 */
[----:B------:R-:W-:Y:S04]  /*3290*/  STS.64 [R58+0x4020], R28 ;  /* 0x0040201c3a007388 */ /* 0x000fe80000000a00 */
[----:B------:R-:W-:Y:S04]  /*32a0*/  STS.64 [R58+0x4520], R30 ;  /* 0x0045201e3a007388 */ /* 0x000fe80000000a00 */
[----:B------:R-:W-:Y:S04]  /*32b0*/  STS.64 [R58+0x4040], R40 ;  /* 0x004040283a007388 */ /* 0x000fe80000000a00 */
[----:B------:R-:W-:Y:S04]  /*32c0*/  STS.64 [R58+0x4540], R42 ;  /* 0x0045402a3a007388 */ /* 0x000fe80000000a00 */
[----:B-----5:R-:W-:Y:S04]  /*32d0*/  STS.64 [R58+0x4060], R12 ;  /* 0x0040600c3a007388 */ /* 0x020fe80000000a00 */
        /* <DEDUP_REMOVED lines=132> */
[----:B------:R-:W4:Y:S01]  /*3b20*/  LDSM.16.M88.4 R4, [R54] ;  /* 0x000000003604783b */ /* 0x000f220000000200 */
[----:B-1----:R-:W-:-:S02]  /*3b30*/  HMUL2 R8, R8, R12 ;  /* 0x0000000c08087232 */ /* 0x002fc40000000000 */
[----:B------:R-:W-:Y:S02]  /*3b40*/  HMUL2 R9, R9, R13 ;  /* 0x0000000d09097232 */ /* 0x000fe40000000000 */
[----:B------:R-:W-:Y:S02]  /*3b50*/  HMUL2 R36, R10, R14 ;  /* 0x0000000e0a247232 */ /* 0x000fe40000000000 */
[----:B------:R-:W-:Y:S02]  /*3b60*/  HMUL2 R37, R11, R15 ;  /* 0x0000000f0b257232 */ /* 0x000fe40000000000 */
[----:B--2---:R-:W-:Y:S01]  /*3b70*/  HMUL2 R20, R20, R24 ;  /* 0x0000001814147232 */ /* 0x004fe20000000000 */
[----:B------:R-:W-:Y:S01]  /*3b80*/  LDSM.16.MT88.4 R12, [R2+0x2400] ;  /* 0x00240000020c783b */ /* 0x000fe20000004200 */
[----:B------:R-:W-:Y:S02]  /*3b90*/  HMUL2 R21, R21, R25 ;  /* 0x0000001915157232 */ /* 0x000fe40000000000 */
[----:B------:R-:W-:-:S02]  /*3ba0*/  HMUL2 R22, R22, R26 ;  /* 0x0000001a16167232 */ /* 0x000fc40000000000 */
[----:B------:R-:W-:Y:S01]  /*3bb0*/  HMUL2 R23, R23, R27 ;  /* 0x0000001b17177232 */ /* 0x000fe20000000000 */
[C---:B---3--:R5:W5:Y:S01]  /*3bc0*/  HMMA.16816.F32 R44, R16.reuse, R8, RZ ;  /* 0x00000008102c723c */ /* 0x048b6200000018ff */
[----:B------:R-:W-:Y:S04]  /*3bd0*/  LDSM.16.MT88.4 R24, [R53+0x2800] ;  /* 0x002800003518783b */ /* 0x000fe80000004200 */
[----:B-----5:R-:W1:Y:S03]  /*3be0*/  LDSM.16.MT88.4 R8, [R2+0x3400] ;  /* 0x003400000208783b */ /* 0x020e660000004200 */
[C---:B------:R-:W5:Y:S08]  /*3bf0*/  HMMA.16816.F32 R36, R16.reuse, R36, RZ ;  /* 0x000000241024723c */ /* 0x040f7000000018ff */
[----:B------:R-:W5:Y:S01]  /*3c00*/  HMMA.16816.F32 R40, R16, R20, RZ ;  /* 0x000000141028723c */ /* 0x000f6200000018ff */
[----:B----4-:R-:W-:-:S07]  /*3c10*/  HMUL2 R28, R28, R32 ;  /* 0x000000201c1c7232 */ /* 0x010fce0000000000 */
[----:B------:R5:W5:Y:S02]  /*3c20*/  HMMA.16816.F32 R16, R16, R22, RZ ;  /* 0x000000161010723c */ /* 0x000b6400000018ff */
[----:B-----5:R-:W2:Y:S01]  /*3c30*/  LDSM.16.MT88.4 R20, [R53+0x3800] ;  /* 0x003800003514783b */ /* 0x020ea20000004200 */
[----:B------:R-:W-:Y:S02]  /*3c40*/  HMUL2 R29, R29, R33 ;  /* 0x000000211d1d7232 */ /* 0x000fe40000000000 */
[----:B------:R-:W-:Y:S02]  /*3c50*/  HMUL2 R48, R30, R34 ;  /* 0x000000221e307232 */ /* 0x000fe40000000000 */
[----:B------:R-:W-:Y:S02]  /*3c60*/  HMUL2 R49, R31, R35 ;  /* 0x000000231f317232 */ /* 0x000fe40000000000 */
[----:B------:R-:W3:Y:S01]  /*3c70*/  LDSM.16.M88.4 R32, [R55] ;  /* 0x000000003720783b */ /* 0x000ee20000000200 */
[C---:B------:R5:W5:Y:S03]  /*3c80*/  HMMA.16816.F32 R28, R4.reuse, R28, R44 ;  /* 0x0000001c041c723c */ /* 0x040b66000000182c */
[----:B-----5:R-:W-:Y:S05]  /*3c90*/  LDSM.16.MT88.4 R44, [R2+0x3800] ;  /* 0x00380000022c783b */ /* 0x020fea0000004200 */
[----:B------:R5:W5:Y:S02]  /*3ca0*/  HMMA.16816.F32 R36, R4, R48, R36 ;  /* 0x000000300424723c */ /* 0x000b640000001824 */
[----:B-----5:R-:W4:Y:S01]  /*3cb0*/  LDSM.16.MT88.4 R48, [R2+0x2800] ;  /* 0x002800000230783b */ /* 0x020f220000004200 */
[----:B-1----:R-:W-:-:S02]  /*3cc0*/  HMUL2 R8, R8, R12 ;  /* 0x0000000c08087232 */ /* 0x002fc40000000000 */
[----:B------:R-:W-:Y:S02]  /*3cd0*/  HMUL2 R9, R9, R13 ;  /* 0x0000000d09097232 */ /* 0x000fe40000000000 */
[----:B------:R-:W-:Y:S02]  /*3ce0*/  HMUL2 R10, R10, R14 ;  /* 0x0000000e0a0a7232 */ /* 0x000fe40000000000 */
[----:B------:R-:W-:Y:S02]  /*3cf0*/  HMUL2 R11, R11, R15 ;  /* 0x0000000f0b0b7232 */ /* 0x000fe40000000000 */
[----:B------:R-:W-:Y:S01]  /*3d00*/  LDSM.16.M88.4 R12, [R0] ;  /* 0x00000000000c783b */ /* 0x000fe20000000200 */
[----:B------:R-:W5:Y:S01]  /*3d10*/  HMMA.16816.F32 R40, R4, R8, R40 ;  /* 0x000000080428723c */ /* 0x000f620000001828 */
[----:B--2---:R-:W-:Y:S02]  /*3d20*/  HMUL2 R20, R20, R24 ;  /* 0x0000001814147232 */ /* 0x004fe40000000000 */
[----:B------:R-:W-:-:S02]  /*3d30*/  HMUL2 R21, R21, R25 ;  /* 0x0000001915157232 */ /* 0x000fc40000000000 */
[----:B------:R-:W-:Y:S02]  /*3d40*/  HMUL2 R22, R22, R26 ;  /* 0x0000001a16167232 */ /* 0x000fe40000000000 */
[----:B------:R-:W-:Y:S01]  /*3d50*/  HMUL2 R23, R23, R27 ;  /* 0x0000001b17177232 */ /* 0x000fe20000000000 */
[----:B------:R5:W5:Y:S01]  /*3d60*/  HMMA.16816.F32 R16, R4, R10, R16 ;  /* 0x0000000a0410723c */ /* 0x000b620000001810 */
[----:B------:R-:W-:Y:S04]  /*3d70*/  LDSM.16.MT88.4 R24, [R2+0x2c00] ;  /* 0x002c00000218783b */ /* 0x000fe80000004200 */
[----:B-----5:R-:W-:Y:S03]  /*3d80*/  LDSM.16.MT88.4 R4, [R53+0x3c00] ;  /* 0x003c00003504783b */ /* 0x020fe60000004200 */
[C---:B---3--:R-:W5:Y:S01]  /*3d90*/  HMMA.16816.F32 R28, R32.reuse, R20, R28 ;  /* 0x00000014201c723c */ /* 0x048f62000000181c */
[----:B------:R-:W1:Y:S07]  /*3da0*/  LDSM.16.MT88.4 R8, [R53+0x2c00] ;  /* 0x002c00003508783b */ /* 0x000e6e0000004200 */
[----:B------:R5:W5:Y:S02]  /*3db0*/  HMMA.16816.F32 R36, R32, R22, R36 ;  /* 0x000000162024723c */ /* 0x000b640000001824 */
[----:B-----5:R-:W2:Y:S01]  /*3dc0*/  LDSM.16.MT88.4 R20, [R2+0x3c00] ;  /* 0x003c00000214783b */ /* 0x020ea20000004200 */
[----:B----4-:R-:W-:-:S02]  /*3dd0*/  HMUL2 R44, R44, R48 ;  /* 0x000000302c2c7232 */ /* 0x010fc40000000000 */
        /* <DEDUP_REMOVED lines=13> */
[C---:B------:R-:W5:Y:S08]  /*3eb0*/  HMMA.16816.F32 R28, R12.reuse, R4, R28 ;  /* 0x000000040c1c723c */ /* 0x040f70000000181c */
        /* <DEDUP_REMOVED lines=30> */
[----:B------:R-:W-:Y:S04]  /*40a0*/  LDGSTS.E.BYPASS.128 [R52+0x3000], [R60.64+0x100], !PT ;  /* 0x030001003c347fae */ /* 0x000fe8000f901c44 */
[----:B------:R-:W-:Y:S04]  /*40b0*/  LDGSTS.E.BYPASS.128 [R3+0x3000], [R64.64+0x100], !PT ;  /* 0x0300010040037fae */ /* 0x000fe8000f901c44 */
[----:B------:R-:W0:Y:S01]  /*40c0*/  LDGDEPBAR ;  /* 0x00000000000079af */ /* 0x000e220000000000 */
[----:B------:R-:W-:-:S04]  /*40d0*/  DEPBAR.LE SB0, 0x0 ;  /* 0x000080000000791a */ /* 0x000fc80000000000 */
[----:B------:R-:W-:Y:S06]  /*40e0*/  BAR.SYNC 0x0 ;  /* 0x0000000000007b1d */ /* 0x000fec0000000000 */
[----:B------:R-:W-:-:S04]  /*40f0*/  DEPBAR.LE SB0, 0x0 ;  /* 0x000080000000791a */ /* 0x000fc80000000000 */
[----:B------:R-:W-:Y:S06]  /*4100*/  BAR.SYNC 0x0 ;  /* 0x0000000000007b1d */ /* 0x000fec0000000000 */
[----:B------:R-:W-:Y:S05]  /*4110*/  EXIT ;  /* 0x000000000000794d */ /* 0x000fea0003800000 */
.L_x_0:
[----:B------:R-:W-:-:S00]  /*4120*/  BRA `(.L_x_0) ;  /* 0xfffffff000007947 */ /* 0x000fc0000383ffff */
[----:B------:R-:W-:-:S00]  /*4130*/  NOP ;  /* 0x0000000000007918 */ /* 0x000fc00000000000 */
        /* <DEDUP_REMOVED lines=12> */
.L_x_1:


//--------------------- .nv.shared.recompute_w_u_fwd_kernel --------------------------
	.section	.nv.shared.recompute_w_u_fwd_kernel,"aw",@nobits
	.align	16
